	.target	sm_90a

	.elftype	@"ET_EXEC"


//--------------------- .note.nv.tkinfo           --------------------------
	.section	.note.nv.tkinfo,"",@"SHT_NOTE"
	.sectionflags	@"SHF_NOTE_NV_TKINFO"
	.tkinfo
        /*0018*/ 	.word	0x00000002
        /*0030*/ 	.string	""
        /*0030*/ 	.string	"ptxas"
        /*0030*/ 	.string	"Cuda compilation tools, release 13.0, V13.0.88"
        /*0030*/ 	.string	"Build cuda_13.0.r13.0/compiler.36424714_0"
        /*0030*/ 	.string	"-arch sm_90a -m 64 "



//--------------------- .note.nv.cuinfo           --------------------------
	.section	.note.nv.cuinfo,"",@"SHT_NOTE"
	.sectionflags	@"SHF_NOTE_NV_CUINFO"
        /*0018*/ 	.short	0x0002
        /*001a*/ 	.short	0x005a
        /*001c*/ 	.short	0x0082
	.zero		2


//--------------------- .nv.info                  --------------------------
	.section	.nv.info,"",@"SHT_CUDA_INFO"
	.align	4


	//----- nvinfo : EIATTR_REGCOUNT
	.align		4
        /*0000*/ 	.byte	0x04, 0x2f
        /*0002*/ 	.short	(.L_12 - .L_11)
	.align		4
.L_11:
        /*0004*/ 	.word	index@(_ZN7cutlass13device_kernelINS_4gemm6kernel13GemmUniversalIN4cute5tupleIJiiiiEEENS1_10collective13CollectiveMmaINS1_37MainloopSm90TmaGmmaWarpSpecializedFP8ILi2ENS5_IJNS4_1CILi1EEESB_SB_EEENS1_35KernelTmaWarpSpecializedCooperativeEEENS5_IJNSA_ILi384EEENSA_ILi48EEENSA_ILi256EEEEEENS_12float_e4m3_tENS5_IJlSB_lEEESJ_SK_NS4_8TiledMMAINS4_8MMA_AtomIJNS4_4SM904GMMA30MMA_64x16x32_F32E4M3E4M3_SS_TNILNSO_7ScaleInE1ELSQ_1EEEEEENS4_6LayoutINS5_IJNSA_ILi2EEESB_SB_EEENS5_IJSB_NSA_ILi0EEESW_EEEEENS5_IJNS4_10UnderscoreESZ_SZ_EEEEENS4_13SM90_TMA_LOADENS4_14ComposedLayoutINS4_7SwizzleILi3ELi4ELi3EEENS4_18smem_ptr_flag_bitsILi8EEENST_INS5_IJNSA_ILi8EEENSA_ILi128EEEEEENS5_IJS19_SB_EEEEEEEvNS4_8identityES12_S1D_vS1E_EENS_8epilogue10collective6detail29Sm90TmaWarpSpecializedAdapterINS1H_15DefaultEpilogueISJ_SK_SK_NS1G_6thread17LinearCombinationISJ_Li1EffLNS1L_9ScaleType4KindE0ELNS_15FloatRoundStyleE2ESJ_EENS1_15EpilogueDefaultEEEEEvvEEEEvNT_6ParamsE)
        /*0008*/ 	.word	0x000000a8


	//----- nvinfo : EIATTR_FRAME_SIZE
	.align		4
.L_12:
        /*000c*/ 	.byte	0x04, 0x11
        /*000e*/ 	.short	(.L_14 - .L_13)
	.align		4
.L_13:
        /*0010*/ 	.word	index@(_ZN7cutlass13device_kernelINS_4gemm6kernel13GemmUniversalIN4cute5tupleIJiiiiEEENS1_10collective13CollectiveMmaINS1_37MainloopSm90TmaGmmaWarpSpecializedFP8ILi2ENS5_IJNS4_1CILi1EEESB_SB_EEENS1_35KernelTmaWarpSpecializedCooperativeEEENS5_IJNSA_ILi384EEENSA_ILi48EEENSA_ILi256EEEEEENS_12float_e4m3_tENS5_IJlSB_lEEESJ_SK_NS4_8TiledMMAINS4_8MMA_AtomIJNS4_4SM904GMMA30MMA_64x16x32_F32E4M3E4M3_SS_TNILNSO_7ScaleInE1ELSQ_1EEEEEENS4_6LayoutINS5_IJNSA_ILi2EEESB_SB_EEENS5_IJSB_NSA_ILi0EEESW_EEEEENS5_IJNS4_10UnderscoreESZ_SZ_EEEEENS4_13SM90_TMA_LOADENS4_14ComposedLayoutINS4_7SwizzleILi3ELi4ELi3EEENS4_18smem_ptr_flag_bitsILi8EEENST_INS5_IJNSA_ILi8EEENSA_ILi128EEEEEENS5_IJS19_SB_EEEEEEEvNS4_8identityES12_S1D_vS1E_EENS_8epilogue10collective6detail29Sm90TmaWarpSpecializedAdapterINS1H_15DefaultEpilogueISJ_SK_SK_NS1G_6thread17LinearCombinationISJ_Li1EffLNS1L_9ScaleType4KindE0ELNS_15FloatRoundStyleE2ESJ_EENS1_15EpilogueDefaultEEEEEvvEEEEvNT_6ParamsE)
        /*0014*/ 	.word	0x00000000


	//----- nvinfo : EIATTR_MIN_STACK_SIZE
	.align		4
.L_14:
        /*0018*/ 	.byte	0x04, 0x12
        /*001a*/ 	.short	(.L_16 - .L_15)
	.align		4
.L_15:
        /*001c*/ 	.word	index@(_ZN7cutlass13device_kernelINS_4gemm6kernel13GemmUniversalIN4cute5tupleIJiiiiEEENS1_10collective13CollectiveMmaINS1_37MainloopSm90TmaGmmaWarpSpecializedFP8ILi2ENS5_IJNS4_1CILi1EEESB_SB_EEENS1_35KernelTmaWarpSpecializedCooperativeEEENS5_IJNSA_ILi384EEENSA_ILi48EEENSA_ILi256EEEEEENS_12float_e4m3_tENS5_IJlSB_lEEESJ_SK_NS4_8TiledMMAINS4_8MMA_AtomIJNS4_4SM904GMMA30MMA_64x16x32_F32E4M3E4M3_SS_TNILNSO_7ScaleInE1ELSQ_1EEEEEENS4_6LayoutINS5_IJNSA_ILi2EEESB_SB_EEENS5_IJSB_NSA_ILi0EEESW_EEEEENS5_IJNS4_10UnderscoreESZ_SZ_EEEEENS4_13SM90_TMA_LOADENS4_14ComposedLayoutINS4_7SwizzleILi3ELi4ELi3EEENS4_18smem_ptr_flag_bitsILi8EEENST_INS5_IJNSA_ILi8EEENSA_ILi128EEEEEENS5_IJS19_SB_EEEEEEEvNS4_8identityES12_S1D_vS1E_EENS_8epilogue10collective6detail29Sm90TmaWarpSpecializedAdapterINS1H_15DefaultEpilogueISJ_SK_SK_NS1G_6thread17LinearCombinationISJ_Li1EffLNS1L_9ScaleType4KindE0ELNS_15FloatRoundStyleE2ESJ_EENS1_15EpilogueDefaultEEEEEvvEEEEvNT_6ParamsE)
        /*0020*/ 	.word	0x00000000
.L_16:


//--------------------- .nv.compat                --------------------------
	.section	.nv.compat,"",@"SHT_CUDA_COMPAT_INFO"
	.align	4
        /*0000*/ 	.byte	0x02, 0x09, 0x01, 0x00, 0x02, 0x02, 0x04, 0x00, 0x02, 0x05, 0x05, 0x00, 0x03, 0x07, 0x01, 0x01
        /*0010*/ 	.byte	0x02, 0x03, 0x01, 0x00, 0x02, 0x06, 0x01, 0x00, 0x04, 0x0b, 0x08, 0x00, 0x00, 0x00, 0x00, 0x00
        /*0020*/ 	.byte	0x00, 0x00, 0x00, 0x00


//--------------------- .nv.info._ZN7cutlass13device_kernelINS_4gemm6kernel13GemmUniversalIN4cute5tupleIJiiiiEEENS1_10collective13CollectiveMmaINS1_37MainloopSm90TmaGmmaWarpSpecializedFP8ILi2ENS5_IJNS4_1CILi1EEESB_SB_EEENS1_35KernelTmaWarpSpecializedCooperativeEEENS5_IJNSA_ILi384EEENSA_ILi48EEENSA_ILi256EEEEEENS_12float_e4m3_tENS5_IJlSB_lEEESJ_SK_NS4_8TiledMMAINS4_8MMA_AtomIJNS4_4SM904GMMA30MMA_64x16x32_F32E4M3E4M3_SS_TNILNSO_7ScaleInE1ELSQ_1EEEEEENS4_6LayoutINS5_IJNSA_ILi2EEESB_SB_EEENS5_IJSB_NSA_ILi0EEESW_EEEEENS5_IJNS4_10UnderscoreESZ_SZ_EEEEENS4_13SM90_TMA_LOADENS4_14ComposedLayoutINS4_7SwizzleILi3ELi4ELi3EEENS4_18smem_ptr_flag_bitsILi8EEENST_INS5_IJNSA_ILi8EEENSA_ILi128EEEEEENS5_IJS19_SB_EEEEEEEvNS4_8identityES12_S1D_vS1E_EENS_8epilogue10collective6detail29Sm90TmaWarpSpecializedAdapterINS1H_15DefaultEpilogueISJ_SK_SK_NS1G_6thread17LinearCombinationISJ_Li1EffLNS1L_9ScaleType4KindE0ELNS_15FloatRoundStyleE2ESJ_EENS1_15EpilogueDefaultEEEEEvvEEEEvNT_6ParamsE --------------------------
	.section	.nv.info._ZN7cutlass13device_kernelINS_4gemm6kernel13GemmUniversalIN4cute5tupleIJiiiiEEENS1_10collective13CollectiveMmaINS1_37MainloopSm90TmaGmmaWarpSpecializedFP8ILi2ENS5_IJNS4_1CILi1EEESB_SB_EEENS1_35KernelTmaWarpSpecializedCooperativeEEENS5_IJNSA_ILi384EEENSA_ILi48EEENSA_ILi256EEEEEENS_12float_e4m3_tENS5_IJlSB_lEEESJ_SK_NS4_8TiledMMAINS4_8MMA_AtomIJNS4_4SM904GMMA30MMA_64x16x32_F32E4M3E4M3_SS_TNILNSO_7ScaleInE1ELSQ_1EEEEEENS4_6LayoutINS5_IJNSA_ILi2EEESB_SB_EEENS5_IJSB_NSA_ILi0EEESW_EEEEENS5_IJNS4_10UnderscoreESZ_SZ_EEEEENS4_13SM90_TMA_LOADENS4_14ComposedLayoutINS4_7SwizzleILi3ELi4ELi3EEENS4_18smem_ptr_flag_bitsILi8EEENST_INS5_IJNSA_ILi8EEENSA_ILi128EEEEEENS5_IJS19_SB_EEEEEEEvNS4_8identityES12_S1D_vS1E_EENS_8epilogue10collective6detail29Sm90TmaWarpSpecializedAdapterINS1H_15DefaultEpilogueISJ_SK_SK_NS1G_6thread17LinearCombinationISJ_Li1EffLNS1L_9ScaleType4KindE0ELNS_15FloatRoundStyleE2ESJ_EENS1_15EpilogueDefaultEEEEEvvEEEEvNT_6ParamsE,"",@"SHT_CUDA_INFO"
	.sectionflags	@""
	.align	4


	//----- nvinfo : EIATTR_CUDA_API_VERSION
	.align		4
        /*0000*/ 	.byte	0x04, 0x37
        /*0002*/ 	.short	(.L_18 - .L_17)
.L_17:
        /*0004*/ 	.word	0x00000082


	//----- nvinfo : EIATTR_KPARAM_INFO
	.align		4
.L_18:
        /*0008*/ 	.byte	0x04, 0x17
        /*000a*/ 	.short	(.L_20 - .L_19)
.L_19:
        /*000c*/ 	.word	0x00000000
        /*0010*/ 	.short	0x0000
        /*0012*/ 	.short	0x0070
        /*0014*/ 	.byte	0x00, 0xf0, 0x01, 0x10


	//----- nvinfo : EIATTR_SPARSE_MMA_MASK
	.align		4
.L_20:
        /*0018*/ 	.byte	0x03, 0x50
        /*001a*/ 	.short	0x0000


	//----- nvinfo : EIATTR_MAXREG_COUNT
	.align		4
        /*001c*/ 	.byte	0x03, 0x1b
        /*001e*/ 	.short	0x00a8


	//----- nvinfo : EIATTR_NUM_BARRIERS
	.align		4
        /*0020*/ 	.byte	0x02, 0x4c
        /*0022*/ 	.byte	0x01
	.zero		1


	//----- nvinfo : EIATTR_MERCURY_ISA_VERSION
	.align		4
        /*0024*/ 	.byte	0x03, 0x5f
        /*0026*/ 	.short	0x0101


	//----- nvinfo : EIATTR_INT_WARP_WIDE_INSTR_OFFSETS
	.align		4
        /*0028*/ 	.byte	0x04, 0x31
        /*002a*/ 	.short	(.L_22 - .L_21)


	//   ....[0]....
.L_21:
        /*002c*/ 	.word	0x00000390


	//   ....[1]....
        /*0030*/ 	.word	0x000003a0


	//   ....[2]....
        /*0034*/ 	.word	0x00000490


	//----- nvinfo : EIATTR_COOP_GROUP_MASK_REGIDS
	.align		4
.L_22:
        /*0038*/ 	.byte	0x04, 0x29
        /*003a*/ 	.short	(.L_24 - .L_23)


	//   ....[0]....
.L_23:
        /*003c*/ 	.word	0xffffffff


	//   ....[1]....
        /*0040*/ 	.word	0xffffffff


	//   ....[2]....
        /*0044*/ 	.word	0xffffffff


	//   ....[3]....
        /*0048*/ 	.word	0xffffffff


	//   ....[4]....
        /*004c*/ 	.word	0xffffffff


	//----- nvinfo : EIATTR_COOP_GROUP_INSTR_OFFSETS
	.align		4
.L_24:
        /*0050*/ 	.byte	0x04, 0x28
        /*0052*/ 	.short	(.L_26 - .L_25)


	//   ....[0]....
.L_25:
        /*0054*/ 	.word	0x00000060


	//   ....[1]....
        /*0058*/ 	.word	0x00000070


	//   ....[2]....
        /*005c*/ 	.word	0x00000130


	//   ....[3]....
        /*0060*/ 	.word	0x00000280


	//   ....[4]....
        /*0064*/ 	.word	0x00001010


	//----- nvinfo : EIATTR_REG_RECONFIG
	.align		4
.L_26:
        /*0068*/ 	.byte	0x01, 0x54
	.zero		2


	//----- nvinfo : EIATTR_MBARRIER_INSTR_OFFSETS
	.align		4
        /*006c*/ 	.byte	0x04, 0x39
        /*006e*/ 	.short	(.L_28 - .L_27)


	//   ....[0]....
.L_27:
        /*0070*/ 	.word	0x00000230
        /*0074*/ 	.word	0x000000ff
        /*0078*/ 	.word	0x00000000
        /*007c*/ 	.short	0x0100
        /*007e*/ 	.byte	0x08
	.zero		1


	//   ....[1]....
        /*0080*/ 	.word	0x00000240
        /*0084*/ 	.word	0x000000ff
        /*0088*/ 	.word	0x00000010
        /*008c*/ 	.short	0x0100
        /*008e*/ 	.byte	0x08
	.zero		1


	//   ....[2]....
        /*0090*/ 	.word	0x00000250
        /*0094*/ 	.word	0x000000ff
        /*0098*/ 	.word	0x00000008
        /*009c*/ 	.short	0x0100
        /*009e*/ 	.byte	0x08
	.zero		1


	//   ....[3]....
        /*00a0*/ 	.word	0x00000260
        /*00a4*/ 	.word	0x000000ff
        /*00a8*/ 	.word	0x00000018
        /*00ac*/ 	.short	0x0100
        /*00ae*/ 	.byte	0x08
	.zero		1


	//   ....[4]....
        /*00b0*/ 	.word	0x00000500
        /*00b4*/ 	.word	0x000000ff
        /*00b8*/ 	.word	0x00000030
        /*00bc*/ 	.short	0x0100
        /*00be*/ 	.byte	0x06
	.zero		1


	//   ....[5]....
        /*00c0*/ 	.word	0x00000560
        /*00c4*/ 	.word	0x000000ff
        /*00c8*/ 	.word	0x00000038
        /*00cc*/ 	.short	0x0100
        /*00ce*/ 	.byte	0x06
	.zero		1


	//   ....[6]....
        /*00d0*/ 	.word	0x000015c0
        /*00d4*/ 	.word	0x000000ff
        /*00d8*/ 	.word	0x00000000
        /*00dc*/ 	.short	0x010a
        /*00de*/ 	.byte	0x06
	.zero		1


	//   ....[7]....
        /*00e0*/ 	.word	0x00001600
        /*00e4*/ 	.word	0x000000ff
        /*00e8*/ 	.word	0x00000000
        /*00ec*/ 	.short	0x010a
        /*00ee*/ 	.byte	0x06
	.zero		1


	//   ....[8]....
        /*00f0*/ 	.word	0x00003110
        /*00f4*/ 	.word	0x000000ff
        /*00f8*/ 	.word	0x00000000
        /*00fc*/ 	.short	0x010a
        /*00fe*/ 	.byte	0x0a
	.zero		1


	//   ....[9]....
        /*0100*/ 	.word	0x00003150
        /*0104*/ 	.word	0x000000ff
        /*0108*/ 	.word	0x00000000
        /*010c*/ 	.short	0x010a
        /*010e*/ 	.byte	0x0a
	.zero		1


	//   ....[10]....
        /*0110*/ 	.word	0x00004910
        /*0114*/ 	.word	0x000000ff
        /*0118*/ 	.word	0x00000000
        /*011c*/ 	.short	0x0101
        /*011e*/ 	.byte	0x09
	.zero		1


	//   ....[11]....
        /*0120*/ 	.word	0x00004fc0
        /*0124*/ 	.word	0x000000ff
        /*0128*/ 	.word	0x00000000
        /*012c*/ 	.short	0x0101
        /*012e*/ 	.byte	0x06
	.zero		1


	//   ....[12]....
        /*0130*/ 	.word	0x0000dbe0
        /*0134*/ 	.word	0x00000014
        /*0138*/ 	.word	0x00000010
        /*013c*/ 	.short	0x010a
        /*013e*/ 	.byte	0x3f
	.zero		1


	//   ....[13]....
        /*0140*/ 	.word	0x0000e060
        /*0144*/ 	.word	0x00000006
        /*0148*/ 	.word	0x00000038
        /*014c*/ 	.short	0x0101
        /*014e*/ 	.byte	0x3f
	.zero		1


	//   ....[14]....
        /*0150*/ 	.word	0x0000e770
        /*0154*/ 	.word	0x00000005
        /*0158*/ 	.word	0x00000000
        /*015c*/ 	.short	0x010a
        /*015e*/ 	.byte	0x3f
	.zero		1


	//   ....[15]....
        /*0160*/ 	.word	0x0000e7f0
        /*0164*/ 	.word	0x00000003
        /*0168*/ 	.word	0x00000000
        /*016c*/ 	.short	0x010a
        /*016e*/ 	.byte	0x3f
	.zero		1


	//   ....[16]....
        /*0170*/ 	.word	0x0000e860
        /*0174*/ 	.word	0x00000013
        /*0178*/ 	.word	0x00000000
        /*017c*/ 	.short	0x010a
        /*017e*/ 	.byte	0x3f
	.zero		1


	//   ....[17]....
        /*0180*/ 	.word	0x0000e8c0
        /*0184*/ 	.word	0x000000a6
        /*0188*/ 	.word	0x00000000
        /*018c*/ 	.short	0x010a
        /*018e*/ 	.byte	0x3f
	.zero		1


	//   ....[18]....
        /*0190*/ 	.word	0x0000e990
        /*0194*/ 	.word	0x00000014
        /*0198*/ 	.word	0x00000010
        /*019c*/ 	.short	0x010a
        /*019e*/ 	.byte	0x3f
	.zero		1


	//   ....[19]....
        /*01a0*/ 	.word	0x0000ea70
        /*01a4*/ 	.word	0x00000005
        /*01a8*/ 	.word	0x00000000
        /*01ac*/ 	.short	0x010a
        /*01ae*/ 	.byte	0x3f
	.zero		1


	//----- nvinfo : EIATTR_NUM_MBARRIERS
	.align		4
.L_28:
        /*01b0*/ 	.byte	0x03, 0x38
        /*01b2*/ 	.short	0x0006


	//----- nvinfo : EIATTR_EXIT_INSTR_OFFSETS
	.align		4
        /*01b4*/ 	.byte	0x04, 0x1c
        /*01b6*/ 	.short	(.L_30 - .L_29)


	//   ....[0]....
.L_29:
        /*01b8*/ 	.word	0x000005b0


	//   ....[1]....
        /*01bc*/ 	.word	0x00000e70


	//   ....[2]....
        /*01c0*/ 	.word	0x0000d250


	//   ....[3]....
        /*01c4*/ 	.word	0x0000d880


	//   ....[4]....
        /*01c8*/ 	.word	0x0000e840


	//----- nvinfo : EIATTR_MAX_THREADS
	.align		4
.L_30:
        /*01cc*/ 	.byte	0x04, 0x05
        /*01ce*/ 	.short	(.L_32 - .L_31)
.L_31:
        /*01d0*/ 	.word	0x00000180
        /*01d4*/ 	.word	0x00000001
        /*01d8*/ 	.word	0x00000001


	//----- nvinfo : EIATTR_CRS_STACK_SIZE
	.align		4
.L_32:
        /*01dc*/ 	.byte	0x04, 0x1e
        /*01de*/ 	.short	(.L_34 - .L_33)
.L_33:
        /*01e0*/ 	.word	0x00000000


	//----- nvinfo : EIATTR_CBANK_PARAM_SIZE
	.align		4
.L_34:
        /*01e4*/ 	.byte	0x03, 0x19
        /*01e6*/ 	.short	0x0470


	//----- nvinfo : EIATTR_PARAM_CBANK
	.align		4
        /*01e8*/ 	.byte	0x04, 0x0a
        /*01ea*/ 	.short	(.L_36 - .L_35)
	.align		4
.L_35:
        /*01ec*/ 	.word	index@(.nv.constant0._ZN7cutlass13device_kernelINS_4gemm6kernel13GemmUniversalIN4cute5tupleIJiiiiEEENS1_10collective13CollectiveMmaINS1_37MainloopSm90TmaGmmaWarpSpecializedFP8ILi2ENS5_IJNS4_1CILi1EEESB_SB_EEENS1_35KernelTmaWarpSpecializedCooperativeEEENS5_IJNSA_ILi384EEENSA_ILi48EEENSA_ILi256EEEEEENS_12float_e4m3_tENS5_IJlSB_lEEESJ_SK_NS4_8TiledMMAINS4_8MMA_AtomIJNS4_4SM904GMMA30MMA_64x16x32_F32E4M3E4M3_SS_TNILNSO_7ScaleInE1ELSQ_1EEEEEENS4_6LayoutINS5_IJNSA_ILi2EEESB_SB_EEENS5_IJSB_NSA_ILi0EEESW_EEEEENS5_IJNS4_10UnderscoreESZ_SZ_EEEEENS4_13SM90_TMA_LOADENS4_14ComposedLayoutINS4_7SwizzleILi3ELi4ELi3EEENS4_18smem_ptr_flag_bitsILi8EEENST_INS5_IJNSA_ILi8EEENSA_ILi128EEEEEENS5_IJS19_SB_EEEEEEEvNS4_8identityES12_S1D_vS1E_EENS_8epilogue10collective6detail29Sm90TmaWarpSpecializedAdapterINS1H_15DefaultEpilogueISJ_SK_SK_NS1G_6thread17LinearCombinationISJ_Li1EffLNS1L_9ScaleType4KindE0ELNS_15FloatRoundStyleE2ESJ_EENS1_15EpilogueDefaultEEEEEvvEEEEvNT_6ParamsE)
        /*01f0*/ 	.short	0x0210
        /*01f2*/ 	.short	0x0470


	//----- nvinfo : EIATTR_SW_WAR
	.align		4
.L_36:
        /*01f4*/ 	.byte	0x04, 0x36
        /*01f6*/ 	.short	(.L_38 - .L_37)
.L_37:
        /*01f8*/ 	.word	0x00000008
.L_38:


//--------------------- .nv.callgraph             --------------------------
	.section	.nv.callgraph,"",@"SHT_CUDA_CALLGRAPH"
	.align	4
	.sectionentsize	8
	.align		4
        /*0000*/ 	.word	0x00000000
	.align		4
        /*0004*/ 	.word	0xffffffff
	.align		4
        /*0008*/ 	.word	0x00000000
	.align		4
        /*000c*/ 	.word	0xfffffffe
	.align		4
        /*0010*/ 	.word	0x00000000
	.align		4
        /*0014*/ 	.word	0xfffffffd
	.align		4
        /*0018*/ 	.word	0x00000000
	.align		4
        /*001c*/ 	.word	0xfffffffc


//--------------------- .nv.constant4             --------------------------
	.section	.nv.constant4,"a",@progbits
	.align	8
	.align		8
.nv.constant4:
        /*0000*/ 	.dword	_ZN39_INTERNAL_51fbf0f1_4_k_cu_70a5176d_59824cuda3std3__45__cpo5beginE
	.align		8
        /*0008*/ 	.dword	_ZN39_INTERNAL_51fbf0f1_4_k_cu_70a5176d_59824cuda3std3__45__cpo3endE
	.align		8
        /*0010*/ 	.dword	_ZN39_INTERNAL_51fbf0f1_4_k_cu_70a5176d_59824cuda3std3__45__cpo6cbeginE
	.align		8
        /*0018*/ 	.dword	_ZN39_INTERNAL_51fbf0f1_4_k_cu_70a5176d_59824cuda3std3__45__cpo4cendE
	.align		8
        /*0020*/ 	.dword	_ZN39_INTERNAL_51fbf0f1_4_k_cu_70a5176d_59824cuda3std3__441_GLOBAL__N__51fbf0f1_4_k_cu_70a5176d_59826ignoreE
	.align		8
        /*0028*/ 	.dword	_ZN39_INTERNAL_51fbf0f1_4_k_cu_70a5176d_59824cuda3std3__419piecewise_constructE
	.align		8
        /*0030*/ 	.dword	_ZN39_INTERNAL_51fbf0f1_4_k_cu_70a5176d_59824cuda3std3__48in_placeE
	.align		8
        /*0038*/ 	.dword	_ZN39_INTERNAL_51fbf0f1_4_k_cu_70a5176d_59824cuda3std6ranges3__45__cpo4swapE
	.align		8
        /*0040*/ 	.dword	_ZN39_INTERNAL_51fbf0f1_4_k_cu_70a5176d_59824cuda3std6ranges3__45__cpo9iter_moveE
	.align		8
        /*0048*/ 	.dword	_ZN39_INTERNAL_51fbf0f1_4_k_cu_70a5176d_59824cute7productE
	.align		8
        /*0050*/ 	.dword	_ZN39_INTERNAL_51fbf0f1_4_k_cu_70a5176d_59824cute1_E


//--------------------- .text._ZN7cutlass13device_kernelINS_4gemm6kernel13GemmUniversalIN4cute5tupleIJiiiiEEENS1_10collective13CollectiveMmaINS1_37MainloopSm90TmaGmmaWarpSpecializedFP8ILi2ENS5_IJNS4_1CILi1EEESB_SB_EEENS1_35KernelTmaWarpSpecializedCooperativeEEENS5_IJNSA_ILi384EEENSA_ILi48EEENSA_ILi256EEEEEENS_12float_e4m3_tENS5_IJlSB_lEEESJ_SK_NS4_8TiledMMAINS4_8MMA_AtomIJNS4_4SM904GMMA30MMA_64x16x32_F32E4M3E4M3_SS_TNILNSO_7ScaleInE1ELSQ_1EEEEEENS4_6LayoutINS5_IJNSA_ILi2EEESB_SB_EEENS5_IJSB_NSA_ILi0EEESW_EEEEENS5_IJNS4_10UnderscoreESZ_SZ_EEEEENS4_13SM90_TMA_LOADENS4_14ComposedLayoutINS4_7SwizzleILi3ELi4ELi3EEENS4_18smem_ptr_flag_bitsILi8EEENST_INS5_IJNSA_ILi8EEENSA_ILi128EEEEEENS5_IJS19_SB_EEEEEEEvNS4_8identityES12_S1D_vS1E_EENS_8epilogue10collective6detail29Sm90TmaWarpSpecializedAdapterINS1H_15DefaultEpilogueISJ_SK_SK_NS1G_6thread17LinearCombinationISJ_Li1EffLNS1L_9ScaleType4KindE0ELNS_15FloatRoundStyleE2ESJ_EENS1_15EpilogueDefaultEEEEEvvEEEEvNT_6ParamsE --------------------------
	.section	.text._ZN7cutlass13device_kernelINS_4gemm6kernel13GemmUniversalIN4cute5tupleIJiiiiEEENS1_10collective13CollectiveMmaINS1_37MainloopSm90TmaGmmaWarpSpecializedFP8ILi2ENS5_IJNS4_1CILi1EEESB_SB_EEENS1_35KernelTmaWarpSpecializedCooperativeEEENS5_IJNSA_ILi384EEENSA_ILi48EEENSA_ILi256EEEEEENS_12float_e4m3_tENS5_IJlSB_lEEESJ_SK_NS4_8TiledMMAINS4_8MMA_AtomIJNS4_4SM904GMMA30MMA_64x16x32_F32E4M3E4M3_SS_TNILNSO_7ScaleInE1ELSQ_1EEEEEENS4_6LayoutINS5_IJNSA_ILi2EEESB_SB_EEENS5_IJSB_NSA_ILi0EEESW_EEEEENS5_IJNS4_10UnderscoreESZ_SZ_EEEEENS4_13SM90_TMA_LOADENS4_14ComposedLayoutINS4_7SwizzleILi3ELi4ELi3EEENS4_18smem_ptr_flag_bitsILi8EEENST_INS5_IJNSA_ILi8EEENSA_ILi128EEEEEENS5_IJS19_SB_EEEEEEEvNS4_8identityES12_S1D_vS1E_EENS_8epilogue10collective6detail29Sm90TmaWarpSpecializedAdapterINS1H_15DefaultEpilogueISJ_SK_SK_NS1G_6thread17LinearCombinationISJ_Li1EffLNS1L_9ScaleType4KindE0ELNS_15FloatRoundStyleE2ESJ_EENS1_15EpilogueDefaultEEEEEvvEEEEvNT_6ParamsE,"ax",@progbits
	.align	128
.text._ZN7cutlass13device_kernelINS_4gemm6kernel13GemmUniversalIN4cute5tupleIJiiiiEEENS1_10collective13CollectiveMmaINS1_37MainloopSm90TmaGmmaWarpSpecializedFP8ILi2ENS5_IJNS4_1CILi1EEESB_SB_EEENS1_35KernelTmaWarpSpecializedCooperativeEEENS5_IJNSA_ILi384EEENSA_ILi48EEENSA_ILi256EEEEEENS_12float_e4m3_tENS5_IJlSB_lEEESJ_SK_NS4_8TiledMMAINS4_8MMA_AtomIJNS4_4SM904GMMA30MMA_64x16x32_F32E4M3E4M3_SS_TNILNSO_7ScaleInE1ELSQ_1EEEEEENS4_6LayoutINS5_IJNSA_ILi2EEESB_SB_EEENS5_IJSB_NSA_ILi0EEESW_EEEEENS5_IJNS4_10UnderscoreESZ_SZ_EEEEENS4_13SM90_TMA_LOADENS4_14ComposedLayoutINS4_7SwizzleILi3ELi4ELi3EEENS4_18smem_ptr_flag_bitsILi8EEENST_INS5_IJNSA_ILi8EEENSA_ILi128EEEEEENS5_IJS19_SB_EEEEEEEvNS4_8identityES12_S1D_vS1E_EENS_8epilogue10collective6detail29Sm90TmaWarpSpecializedAdapterINS1H_15DefaultEpilogueISJ_SK_SK_NS1G_6thread17LinearCombinationISJ_Li1EffLNS1L_9ScaleType4KindE0ELNS_15FloatRoundStyleE2ESJ_EENS1_15EpilogueDefaultEEEEEvvEEEEvNT_6ParamsE:
        .type           _ZN7cutlass13device_kernelINS_4gemm6kernel13GemmUniversalIN4cute5tupleIJiiiiEEENS1_10collective13CollectiveMmaINS1_37MainloopSm90TmaGmmaWarpSpecializedFP8ILi2ENS5_IJNS4_1CILi1EEESB_SB_EEENS1_35KernelTmaWarpSpecializedCooperativeEEENS5_IJNSA_ILi384EEENSA_ILi48EEENSA_ILi256EEEEEENS_12float_e4m3_tENS5_IJlSB_lEEESJ_SK_NS4_8TiledMMAINS4_8MMA_AtomIJNS4_4SM904GMMA30MMA_64x16x32_F32E4M3E4M3_SS_TNILNSO_7ScaleInE1ELSQ_1EEEEEENS4_6LayoutINS5_IJNSA_ILi2EEESB_SB_EEENS5_IJSB_NSA_ILi0EEESW_EEEEENS5_IJNS4_10UnderscoreESZ_SZ_EEEEENS4_13SM90_TMA_LOADENS4_14ComposedLayoutINS4_7SwizzleILi3ELi4ELi3EEENS4_18smem_ptr_flag_bitsILi8EEENST_INS5_IJNSA_ILi8EEENSA_ILi128EEEEEENS5_IJS19_SB_EEEEEEEvNS4_8identityES12_S1D_vS1E_EENS_8epilogue10collective6detail29Sm90TmaWarpSpecializedAdapterINS1H_15DefaultEpilogueISJ_SK_SK_NS1G_6thread17LinearCombinationISJ_Li1EffLNS1L_9ScaleType4KindE0ELNS_15FloatRoundStyleE2ESJ_EENS1_15EpilogueDefaultEEEEEvvEEEEvNT_6ParamsE,@function
        .size           _ZN7cutlass13device_kernelINS_4gemm6kernel13GemmUniversalIN4cute5tupleIJiiiiEEENS1_10collective13CollectiveMmaINS1_37MainloopSm90TmaGmmaWarpSpecializedFP8ILi2ENS5_IJNS4_1CILi1EEESB_SB_EEENS1_35KernelTmaWarpSpecializedCooperativeEEENS5_IJNSA_ILi384EEENSA_ILi48EEENSA_ILi256EEEEEENS_12float_e4m3_tENS5_IJlSB_lEEESJ_SK_NS4_8TiledMMAINS4_8MMA_AtomIJNS4_4SM904GMMA30MMA_64x16x32_F32E4M3E4M3_SS_TNILNSO_7ScaleInE1ELSQ_1EEEEEENS4_6LayoutINS5_IJNSA_ILi2EEESB_SB_EEENS5_IJSB_NSA_ILi0EEESW_EEEEENS5_IJNS4_10UnderscoreESZ_SZ_EEEEENS4_13SM90_TMA_LOADENS4_14ComposedLayoutINS4_7SwizzleILi3ELi4ELi3EEENS4_18smem_ptr_flag_bitsILi8EEENST_INS5_IJNSA_ILi8EEENSA_ILi128EEEEEENS5_IJS19_SB_EEEEEEEvNS4_8identityES12_S1D_vS1E_EENS_8epilogue10collective6detail29Sm90TmaWarpSpecializedAdapterINS1H_15DefaultEpilogueISJ_SK_SK_NS1G_6thread17LinearCombinationISJ_Li1EffLNS1L_9ScaleType4KindE0ELNS_15FloatRoundStyleE2ESJ_EENS1_15EpilogueDefaultEEEEEvvEEEEvNT_6ParamsE,(.L_x_71 - _ZN7cutlass13device_kernelINS_4gemm6kernel13GemmUniversalIN4cute5tupleIJiiiiEEENS1_10collective13CollectiveMmaINS1_37MainloopSm90TmaGmmaWarpSpecializedFP8ILi2ENS5_IJNS4_1CILi1EEESB_SB_EEENS1_35KernelTmaWarpSpecializedCooperativeEEENS5_IJNSA_ILi384EEENSA_ILi48EEENSA_ILi256EEEEEENS_12float_e4m3_tENS5_IJlSB_lEEESJ_SK_NS4_8TiledMMAINS4_8MMA_AtomIJNS4_4SM904GMMA30MMA_64x16x32_F32E4M3E4M3_SS_TNILNSO_7ScaleInE1ELSQ_1EEEEEENS4_6LayoutINS5_IJNSA_ILi2EEESB_SB_EEENS5_IJSB_NSA_ILi0EEESW_EEEEENS5_IJNS4_10UnderscoreESZ_SZ_EEEEENS4_13SM90_TMA_LOADENS4_14ComposedLayoutINS4_7SwizzleILi3ELi4ELi3EEENS4_18smem_ptr_flag_bitsILi8EEENST_INS5_IJNSA_ILi8EEENSA_ILi128EEEEEENS5_IJS19_SB_EEEEEEEvNS4_8identityES12_S1D_vS1E_EENS_8epilogue10collective6detail29Sm90TmaWarpSpecializedAdapterINS1H_15DefaultEpilogueISJ_SK_SK_NS1G_6thread17LinearCombinationISJ_Li1EffLNS1L_9ScaleType4KindE0ELNS_15FloatRoundStyleE2ESJ_EENS1_15EpilogueDefaultEEEEEvvEEEEvNT_6ParamsE)
        .other          _ZN7cutlass13device_kernelINS_4gemm6kernel13GemmUniversalIN4cute5tupleIJiiiiEEENS1_10collective13CollectiveMmaINS1_37MainloopSm90TmaGmmaWarpSpecializedFP8ILi2ENS5_IJNS4_1CILi1EEESB_SB_EEENS1_35KernelTmaWarpSpecializedCooperativeEEENS5_IJNSA_ILi384EEENSA_ILi48EEENSA_ILi256EEEEEENS_12float_e4m3_tENS5_IJlSB_lEEESJ_SK_NS4_8TiledMMAINS4_8MMA_AtomIJNS4_4SM904GMMA30MMA_64x16x32_F32E4M3E4M3_SS_TNILNSO_7ScaleInE1ELSQ_1EEEEEENS4_6LayoutINS5_IJNSA_ILi2EEESB_SB_EEENS5_IJSB_NSA_ILi0EEESW_EEEEENS5_IJNS4_10UnderscoreESZ_SZ_EEEEENS4_13SM90_TMA_LOADENS4_14ComposedLayoutINS4_7SwizzleILi3ELi4ELi3EEENS4_18smem_ptr_flag_bitsILi8EEENST_INS5_IJNSA_ILi8EEENSA_ILi128EEEEEENS5_IJS19_SB_EEEEEEEvNS4_8identityES12_S1D_vS1E_EENS_8epilogue10collective6detail29Sm90TmaWarpSpecializedAdapterINS1H_15DefaultEpilogueISJ_SK_SK_NS1G_6thread17LinearCombinationISJ_Li1EffLNS1L_9ScaleType4KindE0ELNS_15FloatRoundStyleE2ESJ_EENS1_15EpilogueDefaultEEEEEvvEEEEvNT_6ParamsE,@"STO_CUDA_ENTRY STV_DEFAULT"
_ZN7cutlass13device_kernelINS_4gemm6kernel13GemmUniversalIN4cute5tupleIJiiiiEEENS1_10collective13CollectiveMmaINS1_37MainloopSm90TmaGmmaWarpSpecializedFP8ILi2ENS5_IJNS4_1CILi1EEESB_SB_EEENS1_35KernelTmaWarpSpecializedCooperativeEEENS5_IJNSA_ILi384EEENSA_ILi48EEENSA_ILi256EEEEEENS_12float_e4m3_tENS5_IJlSB_lEEESJ_SK_NS4_8TiledMMAINS4_8MMA_AtomIJNS4_4SM904GMMA30MMA_64x16x32_F32E4M3E4M3_SS_TNILNSO_7ScaleInE1ELSQ_1EEEEEENS4_6LayoutINS5_IJNSA_ILi2EEESB_SB_EEENS5_IJSB_NSA_ILi0EEESW_EEEEENS5_IJNS4_10UnderscoreESZ_SZ_EEEEENS4_13SM90_TMA_LOADENS4_14ComposedLayoutINS4_7SwizzleILi3ELi4ELi3EEENS4_18smem_ptr_flag_bitsILi8EEENST_INS5_IJNSA_ILi8EEENSA_ILi128EEEEEENS5_IJS19_SB_EEEEEEEvNS4_8identityES12_S1D_vS1E_EENS_8epilogue10collective6detail29Sm90TmaWarpSpecializedAdapterINS1H_15DefaultEpilogueISJ_SK_SK_NS1G_6thread17LinearCombinationISJ_Li1EffLNS1L_9ScaleType4KindE0ELNS_15FloatRoundStyleE2ESJ_EENS1_15EpilogueDefaultEEEEEvvEEEEvNT_6ParamsE:
[----:B------:R-:W-:Y:S01]  /*0000*/  LDC R1, c[0x0][0x28] ;  /* 0x00000a00ff017b82 */ /* 0x000fe20000000800 */
[----:B------:R-:W0:Y:S01]  /*0010*/  S2R R4, SR_TID.X ;  /* 0x0000000000047919 */ /* 0x000e220000002100 */
[----:B------:R-:W-:Y:S01]  /*0020*/  ELECT P0, URZ, PT ;  /* 0x00000000003f782f */ /* 0x000fe20003800000 */
[----:B------:R-:W-:Y:S01]  /*0030*/  BSSY B0, `(.L_x_0) ;  /* 0x000000f000007945 */ /* 0x000fe20003800000 */
[--C-:B0-----:R-:W-:Y:S02]  /*0040*/  SHF.R.U32.HI R2, RZ, 0x5, R4.reuse ;  /* 0x00000005ff027819 */ /* 0x101fe40000011604 */
[----:B------:R-:W-:-:S03]  /*0050*/  SHF.R.U32.HI R0, RZ, 0x7, R4 ;  /* 0x00000007ff007819 */ /* 0x000fc60000011604 */
[----:B------:R-:W0:Y:S04]  /*0060*/  SHFL.IDX PT, R6, R2, RZ, 0x1f ;  /* 0x00001fff02067589 */ /* 0x000e2800000e0000 */
[----:B------:R1:W2:Y:S01]  /*0070*/  SHFL.IDX PT, R5, R0, RZ, 0x1f ;  /* 0x00001fff00057589 */ /* 0x0002a200000e0000 */
[----:B0-----:R-:W-:-:S13]  /*0080*/  ISETP.NE.OR P0, PT, R6, RZ, !P0 ;  /* 0x000000ff0600720c */ /* 0x001fda0004705670 */
[----:B-12---:R-:W-:Y:S05]  /*0090*/  @P0 BRA `(.L_x_1) ;  /* 0x0000000000200947 */ /* 0x006fea0003800000 */
[----:B------:R-:W-:Y:S02]  /*00a0*/  ULDC.64 UR4, c[0x0][0x198] ;  /* 0x0000660000047ab9 */ /* 0x000fe40000000a00 */
[----:B------:R-:W-:Y:S02]  /*00b0*/  UIADD3 UR6, UP0, UR4, 0xf0, URZ ;  /* 0x000000f004067890 */ /* 0x000fe4000ff1e03f */
[----:B------:R-:W-:Y:S02]  /*00c0*/  UIADD3 UR4, UP1, UR4, 0x1f0, URZ ;  /* 0x000001f004047890 */ /* 0x000fe4000ff3e03f */
[----:B------:R-:W-:Y:S02]  /*00d0*/  UIADD3.X UR7, URZ, UR5, URZ, UP0, !UPT ;  /* 0x000000053f077290 */ /* 0x000fe400087fe43f */
[----:B------:R-:W-:-:S07]  /*00e0*/  UIADD3.X UR5, URZ, UR5, URZ, UP1, !UPT ;  /* 0x000000053f057290 */ /* 0x000fce0008ffe43f */
[----:B------:R0:W-:Y:S02]  /*00f0*/  UTMACCTL.PF [UR6] ;  /* 0x00000000060079b9 */ /* 0x0001e40008040000 */
[----:B------:R0:W-:Y:S02]  /*0100*/  UTMACCTL.PF [UR4] ;  /* 0x00000000040079b9 */ /* 0x0001e40008040000 */
[----:B0-----:R-:W-:Y:S01]  /*0110*/  NOP ;  /* 0x0000000000007918 */ /* 0x001fe20000000000 */
.L_x_1:
[----:B------:R-:W-:Y:S05]  /*0120*/  BSYNC B0 ;  /* 0x0000000000007941 */ /* 0x000fea0003800000 */
.L_x_0:
[----:B------:R-:W0:Y:S02]  /*0130*/  SHFL.IDX PT, R0, R2, RZ, 0x1f ;  /* 0x00001fff02007589 */ /* 0x000e2400000e0000 */
[----:B0-----:R-:W-:-:S13]  /*0140*/  ISETP.NE.AND P0, PT, R0, RZ, PT ;  /* 0x000000ff0000720c */ /* 0x001fda0003f05270 */
[----:B------:R-:W-:Y:S05]  /*0150*/  @P0 BRA `(.L_x_2) ;  /* 0x0000000000480947 */ /* 0x000fea0003800000 */
[----:B------:R-:W0:Y:S01]  /*0160*/  S2UR UR8, SR_CgaCtaId ;  /* 0x00000000000879c3 */ /* 0x000e220000008800 */
[----:B------:R-:W-:Y:S01]  /*0170*/  UMOV UR4, 0x400 ;  /* 0x0000040000047882 */ /* 0x000fe20000000000 */
[----:B------:R-:W-:Y:S01]  /*0180*/  UMOV UR5, 0x1 ;  /* 0x0000000100057882 */ /* 0x000fe20000000000 */
[----:B------:R-:W-:Y:S01]  /*0190*/  UMOV UR6, 0x100 ;  /* 0x0000010000067882 */ /* 0x000fe20000000000 */
[----:B------:R-:W-:Y:S01]  /*01a0*/  ELECT P0, URZ, PT ;  /* 0x00000000003f782f */ /* 0x000fe20003800000 */
[----:B------:R-:W-:-:S04]  /*01b0*/  UIADD3 UR6, -UR6, 0x100000, URZ ;  /* 0x0010000006067890 */ /* 0x000fc8000fffe13f */
[----:B------:R-:W-:Y:S02]  /*01c0*/  USHF.L.U32 UR7, UR6, 0xb, URZ ;  /* 0x0000000b06077899 */ /* 0x000fe4000800063f */
[----:B------:R-:W-:Y:S02]  /*01d0*/  USHF.L.U32 UR6, UR6, 0x1, URZ ;  /* 0x0000000106067899 */ /* 0x000fe4000800063f */
[----:B0-----:R-:W-:Y:S02]  /*01e0*/  ULEA UR8, UR8, UR4, 0x18 ;  /* 0x0000000408087291 */ /* 0x001fe4000f8ec03f */
[----:B------:R-:W-:-:S04]  /*01f0*/  UIADD3 UR4, -UR5, 0x100000, URZ ;  /* 0x0010000005047890 */ /* 0x000fc8000fffe13f */
[----:B------:R-:W-:Y:S02]  /*0200*/  USHF.L.U32 UR5, UR4, 0xb, URZ ;  /* 0x0000000b04057899 */ /* 0x000fe4000800063f */
[----:B------:R-:W-:Y:S01]  /*0210*/  USHF.L.U32 UR4, UR4, 0x1, URZ ;  /* 0x0000000104047899 */ /* 0x000fe2000800063f */
[----:B------:R-:W0:Y:S11]  /*0220*/  FENCE.VIEW.ASYNC.S ;  /* 0x00000000000073c6 */ /* 0x000e360000000000 */
[----:B0-----:R0:W1:Y:S01]  /*0230*/  SYNCS.EXCH.64 URZ, [UR8], UR4 ;  /* 0x00000004083f75b2 */ /* 0x0010620008000100 */
[----:B------:R0:W2:Y:S01]  /*0240*/  SYNCS.EXCH.64 URZ, [UR8+0x10], UR6 ;  /* 0x00001006083f75b2 */ /* 0x0000a20008000100 */
[----:B------:R0:W3:Y:S01]  /*0250*/  SYNCS.EXCH.64 URZ, [UR8+0x8], UR4 ;  /* 0x00000804083f75b2 */ /* 0x0000e20008000100 */
[----:B------:R0:W4:Y:S01]  /*0260*/  SYNCS.EXCH.64 URZ, [UR8+0x18], UR6 ;  /* 0x00001806083f75b2 */ /* 0x0001220008000100 */
[----:B------:R-:W-:Y:S01]  /*0270*/  NOP ;  /* 0x0000000000007918 */ /* 0x000fe20000000000 */
.L_x_2:
[----:B------:R-:W5:Y:S01]  /*0280*/  SHFL.IDX PT, R2, R2, RZ, 0x1f ;  /* 0x00001fff02027589 */ /* 0x000f6200000e0000 */
[----:B------:R-:W1:Y:S01]  /*0290*/  LDC R0, c[0x0][0x65c] ;  /* 0x00019700ff007b82 */ /* 0x000e620000000800 */
[----:B------:R-:W-:Y:S02]  /*02a0*/  ELECT P0, URZ, PT ;  /* 0x00000000003f782f */ /* 0x000fe40003800000 */
[----:B------:R-:W-:Y:S01]  /*02b0*/  SHF.R.S32.HI R3, RZ, 0x1f, R6 ;  /* 0x0000001fff037819 */ /* 0x000fe20000011406 */
[----:B------:R-:W2:Y:S01]  /*02c0*/  S2R R9, SR_CTAID.Y ;  /* 0x0000000000097919 */ /* 0x000ea20000002600 */
[----:B0-----:R-:W-:Y:S01]  /*02d0*/  UMOV UR4, 0x20 ;  /* 0x0000002000047882 */ /* 0x001fe20000000000 */
[----:B------:R-:W-:Y:S01]  /*02e0*/  ISETP.NE.AND P2, PT, R5, RZ, PT ;  /* 0x000000ff0500720c */ /* 0x000fe20003f45270 */
[----:B------:R-:W-:Y:S01]  /*02f0*/  NOP ;  /* 0x0000000000007918 */ /* 0x000fe20000000000 */
[----:B------:R-:W0:Y:S01]  /*0300*/  S2R R10, SR_CTAID.X ;  /* 0x00000000000a7919 */ /* 0x000e220000002500 */
[----:B------:R-:W-:Y:S01]  /*0310*/  LEA.HI R3, R3, R6, RZ, 0x2 ;  /* 0x0000000603037211 */ /* 0x000fe200078f10ff */
[----:B------:R-:W-:Y:S01]  /*0320*/  IMAD.MOV.U32 R11, RZ, RZ, RZ ;  /* 0x000000ffff0b7224 */ /* 0x000fe200078e00ff */
[----:B------:R-:W-:Y:S01]  /*0330*/  NOP ;  /* 0x0000000000007918 */ /* 0x000fe20000000000 */
[----:B------:R-:W-:-:S02]  /*0340*/  LOP3.LUT R8, R8, 0xffbfffff, RZ, 0xc0, !PT ;  /* 0xffbfffff08087812 */ /* 0x000fc400078ec0ff */
[----:B------:R-:W-:-:S05]  /*0350*/  LOP3.LUT R3, R3, 0xfffffffc, RZ, 0xc0, !PT ;  /* 0xfffffffc03037812 */ /* 0x000fca00078ec0ff */
[----:B------:R-:W-:Y:S01]  /*0360*/  IMAD.IADD R6, R6, 0x1, -R3 ;  /* 0x0000000106067824 */ /* 0x000fe200078e0a03 */
[----:B-----5:R-:W-:Y:S02]  /*0370*/  ISETP.NE.OR P0, PT, R2, RZ, !P0 ;  /* 0x000000ff0200720c */ /* 0x020fe40004705670 */
[----:B-1----:R-:W-:-:S11]  /*0380*/  ISETP.NE.AND P3, PT, R0, 0x1, PT ;  /* 0x000000010000780c */ /* 0x002fd60003f65270 */
[----:B------:R-:W-:Y:S01]  /*0390*/  VOTEU.ALL UP0, P0 ;  /* 0x00000000003f7886 */ /* 0x000fe20000000000 */
[----:B------:R-:W-:Y:S01]  /*03a0*/  VOTEU.ALL UP1, P0 ;  /* 0x00000000003f7886 */ /* 0x000fe20000020000 */
[----:B------:R-:W0:Y:S01]  /*03b0*/  @P3 LDC R7, c[0x0][0x10] ;  /* 0x00000400ff073b82 */ /* 0x000e220000000800 */
[----:B--2---:R-:W-:Y:S01]  /*03c0*/  @P3 IMAD.MOV.U32 R2, RZ, RZ, R9 ;  /* 0x000000ffff023224 */ /* 0x004fe200078e0009 */
[----:B------:R-:W-:Y:S01]  /*03d0*/  @P3 LOP3.LUT R8, R8, 0x400000, RZ, 0xfc, !PT ;  /* 0x0040000008083812 */ /* 0x000fe200078efcff */
[----:B------:R-:W-:Y:S01]  /*03e0*/  @!UP0 UMOV UR6, 0x400 ;  /* 0x0000040000068882 */ /* 0x000fe20000000000 */
[----:B------:R-:W-:-:S04]  /*03f0*/  @!UP0 UIADD3 UR4, -UR4, 0x100000, URZ ;  /* 0x0010000004048890 */ /* 0x000fc8000fffe13f */
[----:B------:R-:W-:Y:S02]  /*0400*/  @!UP0 USHF.L.U32 UR5, UR4, 0xb, URZ ;  /* 0x0000000b04058899 */ /* 0x000fe4000800063f */
[----:B------:R-:W-:Y:S01]  /*0410*/  @!UP0 USHF.L.U32 UR4, UR4, 0x1, URZ ;  /* 0x0000000104048899 */ /* 0x000fe2000800063f */
[----:B------:R-:W-:Y:S01]  /*0420*/  @P3 IMAD.MOV.U32 R3, RZ, RZ, RZ ;  /* 0x000000ffff033224 */ /* 0x000fe200078e00ff */
[----:B------:R-:W1:Y:S08]  /*0430*/  @!UP0 S2UR UR7, SR_CgaCtaId ;  /* 0x00000000000789c3 */ /* 0x000e700000008800 */
[----:B------:R-:W2:Y:S01]  /*0440*/  @!P3 LDC R12, c[0x0][0xc] ;  /* 0x00000300ff0cbb82 */ /* 0x000ea20000000800 */
[----:B0-----:R-:W-:-:S04]  /*0450*/  @P3 IMAD.WIDE.U32 R2, R10, R7, R2 ;  /* 0x000000070a023225 */ /* 0x001fc800078e0002 */
[----:B------:R-:W-:Y:S01]  /*0460*/  VIADD R7, R5, 0xffffffff ;  /* 0xffffffff05077836 */ /* 0x000fe20000000000 */
[----:B-1----:R-:W-:-:S04]  /*0470*/  @!UP0 ULEA UR6, UR7, UR6, 0x18 ;  /* 0x0000000607068291 */ /* 0x002fc8000f8ec03f */
[----:B------:R-:W-:Y:S01]  /*0480*/  ISETP.GE.U32.AND P1, PT, R7, 0x2, PT ;  /* 0x000000020700780c */ /* 0x000fe20003f26070 */
[----:B------:R-:W-:Y:S01]  /*0490*/  VOTEU.ALL UP0, P0 ;  /* 0x00000000003f7886 */ /* 0x000fe20000000000 */
[----:B------:R-:W-:-:S04]  /*04a0*/  ISETP.NE.AND P0, PT, R6, 0x3, PT ;  /* 0x000000030600780c */ /* 0x000fc80003f05270 */
[----:B------:R-:W-:Y:S01]  /*04b0*/  ISETP.EQ.OR P0, PT, R6, RZ, !P0 ;  /* 0x000000ff0600720c */ /* 0x000fe20004702670 */
[----:B--2---:R-:W-:-:S03]  /*04c0*/  @!P3 IMAD.WIDE.U32 R12, R12, R9, R10 ;  /* 0x000000090c0cb225 */ /* 0x004fc600078e000a */
[----:B------:R-:W-:Y:S01]  /*04d0*/  ISETP.EQ.AND P0, PT, R5, RZ, P0 ;  /* 0x000000ff0500720c */ /* 0x000fe20000702270 */
[----:B------:R-:W-:Y:S01]  /*04e0*/  @P3 IMAD.MOV.U32 R5, RZ, RZ, RZ ;  /* 0x000000ffff053224 */ /* 0x000fe200078e00ff */
[----:B------:R-:W0:Y:S02]  /*04f0*/  FENCE.VIEW.ASYNC.S ;  /* 0x00000000000073c6 */ /* 0x000e240000000000 */
[----:B0-----:R0:W3:Y:S01]  /*0500*/  @!UP0 SYNCS.EXCH.64 URZ, [UR6+0x30], UR4 ;  /* 0x00003004063f85b2 */ /* 0x0010e20008000100 */
[----:B------:R-:W-:Y:S02]  /*0510*/  @!P3 IMAD.MOV.U32 R2, RZ, RZ, R12 ;  /* 0x000000ffff02b224 */ /* 0x000fe400078e000c */
[----:B------:R-:W-:Y:S01]  /*0520*/  @P3 IMAD.IADD R3, R3, 0x1, R5 ;  /* 0x0000000103033824 */ /* 0x000fe200078e0205 */
[----:B------:R-:W-:Y:S01]  /*0530*/  SEL R5, RZ, 0x1, !P0 ;  /* 0x00000001ff057807 */ /* 0x000fe20004000000 */
[----:B------:R-:W-:-:S03]  /*0540*/  @!P3 IMAD.MOV.U32 R3, RZ, RZ, R13 ;  /* 0x000000ffff03b224 */ /* 0x000fc600078e000d */
[----:B------:R-:W-:Y:S01]  /*0550*/  SEL R5, R5, 0x2, P1 ;  /* 0x0000000205057807 */ /* 0x000fe20000800000 */
[----:B------:R0:W3:Y:S01]  /*0560*/  @!UP1 SYNCS.EXCH.64 URZ, [UR6+0x38], UR4 ;  /* 0x00003804063f95b2 */ /* 0x0000e20008000100 */
[----:B------:R-:W-:Y:S01]  /*0570*/  NOP ;  /* 0x0000000000007918 */ /* 0x000fe20000000000 */
[----:B---34-:R-:W-:Y:S06]  /*0580*/  BAR.SYNC.DEFER_BLOCKING 0x0 ;  /* 0x0000000000007b1d */ /* 0x018fec0000010000 */
[----:B------:R-:W-:Y:S05]  /*0590*/  @!P2 BRA `(.L_x_3) ;  /* 0x000000cc0030a947 */ /* 0x000fea0003800000 */
[----:B------:R-:W-:-:S13]  /*05a0*/  ISETP.GT.U32.AND P0, PT, R7, 0x1, PT ;  /* 0x000000010700780c */ /* 0x000fda0003f04070 */
[----:B0-----:R-:W-:Y:S05]  /*05b0*/  @P0 EXIT ;  /* 0x000000000000094d */ /* 0x001fea0003800000 */
[----:B------:R-:W-:Y:S01]  /*05c0*/  ULDC.64 UR4, c[0x0][0x650] ;  /* 0x0001940000047ab9 */ /* 0x000fe20000000a00 */
[----:B------:R-:W-:Y:S01]  /*05d0*/  PRMT R12, RZ, 0x7610, R12 ;  /* 0x00007610ff0c7816 */ /* 0x000fe2000000000c */
[----:B------:R-:W-:Y:S01]  /*05e0*/  IMAD.MOV.U32 R7, RZ, RZ, -0x1 ;  /* 0xffffffffff077424 */ /* 0x000fe200078e00ff */
[----:B------:R-:W-:Y:S01]  /*05f0*/  ISETP.GE.U32.AND P0, PT, R2, UR4, PT ;  /* 0x0000000402007c0c */ /* 0x000fe2000bf06070 */
[----:B------:R-:W-:Y:S02]  /*0600*/  IMAD.MOV.U32 R164, RZ, RZ, -0x1 ;  /* 0xffffffffffa47424 */ /* 0x000fe400078e00ff */
[----:B------:R-:W-:Y:S01]  /*0610*/  IMAD.MOV.U32 R6, RZ, RZ, -0x1 ;  /* 0xffffffffff067424 */ /* 0x000fe200078e00ff */
[----:B------:R-:W-:-:S13]  /*0620*/  ISETP.GE.U32.AND.EX P0, PT, R3, UR5, PT, P0 ;  /* 0x0000000503007c0c */ /* 0x000fda000bf06100 */
[----:B------:R-:W-:Y:S05]  /*0630*/  @P0 BRA `(.L_x_4) ;  /* 0x00000004005c0947 */ /* 0x000fea0003800000 */
[----:B------:R-:W0:Y:S01]  /*0640*/  LDC.64 R18, c[0x0][0x628] ;  /* 0x00018a00ff127b82 */ /* 0x000e220000000a00 */
[----:B------:R-:W-:Y:S02]  /*0650*/  IMAD.MOV.U32 R6, RZ, RZ, R2 ;  /* 0x000000ffff067224 */ /* 0x000fe400078e0002 */
[----:B------:R-:W-:-:S05]  /*0660*/  IMAD.MOV.U32 R7, RZ, RZ, R3 ;  /* 0x000000ffff077224 */ /* 0x000fca00078e0003 */
[----:B------:R-:W1:Y:S08]  /*0670*/  LDC R16, c[0x0][0x630] ;  /* 0x00018c00ff107b82 */ /* 0x000e700000000800 */
[----:B------:R-:W2:Y:S01]  /*0680*/  LDC.64 R20, c[0x0][0x620] ;  /* 0x00018800ff147b82 */ /* 0x000ea20000000a00 */
[----:B0-----:R-:W-:-:S04]  /*0690*/  ISETP.NE.U32.AND P0, PT, R18, RZ, PT ;  /* 0x000000ff1200720c */ /* 0x001fc80003f05070 */
[----:B------:R-:W-:-:S13]  /*06a0*/  ISETP.NE.AND.EX P0, PT, R19, RZ, PT, P0 ;  /* 0x000000ff1300720c */ /* 0x000fda0003f05300 */
[----:B-12---:R-:W-:Y:S05]  /*06b0*/  @!P0 BRA `(.L_x_5) ;  /* 0x0000000000288947 */ /* 0x006fea0003800000 */
[----:B------:R-:W0:Y:S02]  /*06c0*/  LDC R15, c[0x0][0x634] ;  /* 0x00018d00ff0f7b82 */ /* 0x000e240000000800 */
[----:B0-----:R-:W-:-:S05]  /*06d0*/  IADD3 R15, P0, R2, R15, RZ ;  /* 0x0000000f020f7210 */ /* 0x001fca0007f1e0ff */
[----:B------:R-:W-:-:S04]  /*06e0*/  IMAD.X R17, RZ, RZ, R3, P0 ;  /* 0x000000ffff117224 */ /* 0x000fc800000e0603 */
[----:B------:R-:W-:-:S04]  /*06f0*/  IMAD.WIDE.U32 R6, R17, R18, RZ ;  /* 0x0000001211067225 */ /* 0x000fc800078e00ff */
[----:B------:R-:W-:-:S04]  /*0700*/  IMAD.WIDE.U32 R12, P0, R15, R19, R6 ;  /* 0x000000130f0c7225 */ /* 0x000fc80007800006 */
[----:B------:R-:W-:-:S04]  /*0710*/  IMAD.WIDE.U32 R6, R15, R18, RZ ;  /* 0x000000120f067225 */ /* 0x000fc800078e00ff */
[----:B------:R-:W-:Y:S01]  /*0720*/  IMAD.X R15, RZ, RZ, RZ, P0 ;  /* 0x000000ffff0f7224 */ /* 0x000fe200000e06ff */
[----:B------:R-:W-:Y:S01]  /*0730*/  IADD3 RZ, P0, R7, R12, RZ ;  /* 0x0000000c07ff7210 */ /* 0x000fe20007f1e0ff */
[----:B------:R-:W-:-:S04]  /*0740*/  IMAD.MOV.U32 R14, RZ, RZ, R13 ;  /* 0x000000ffff0e7224 */ /* 0x000fc800078e000d */
[----:B------:R-:W-:-:S08]  /*0750*/  IMAD.WIDE.U32.X R6, R17, R19, R14, P0 ;  /* 0x0000001311067225 */ /* 0x000fd000000e040e */
.L_x_5:
[--C-:B------:R-:W-:Y:S01]  /*0760*/  SHF.R.U64 R27, R6, R16, R7.reuse ;  /* 0x00000010061b7219 */ /* 0x100fe20000001207 */
[----:B------:R-:W0:Y:S01]  /*0770*/  LDC.64 R22, c[0x0][0x640] ;  /* 0x00019000ff167b82 */ /* 0x000e220000000a00 */
[----:B------:R-:W-:Y:S01]  /*0780*/  I2FP.F32.U32 R6, R10 ;  /* 0x0000000a00067245 */ /* 0x000fe20000201000 */
[----:B------:R-:W-:Y:S01]  /*0790*/  ULDC UR4, c[0x0][0x150] ;  /* 0x0000540000047ab9 */ /* 0x000fe20000000800 */
[----:B------:R-:W-:Y:S02]  /*07a0*/  SHF.R.U32.HI R7, RZ, R16, R7 ;  /* 0x00000010ff077219 */ /* 0x000fe40000011607 */
[----:B------:R-:W-:Y:S01]  /*07b0*/  IADD3 R15, P0, RZ, -R27, RZ ;  /* 0x8000001bff0f7210 */ /* 0x000fe20007f1e0ff */
[----:B------:R-:W-:Y:S01]  /*07c0*/  FMUL R11, R6, UR4 ;  /* 0x00000004060b7c20 */ /* 0x000fe20008400000 */
[----:B------:R-:W-:Y:S01]  /*07d0*/  ULDC UR4, c[0x0][0x154] ;  /* 0x0000550000047ab9 */ /* 0x000fe20000000800 */
[----:B------:R-:W1:Y:S02]  /*07e0*/  LDC R14, c[0x0][0x618] ;  /* 0x00018600ff0e7b82 */ /* 0x000e640000000800 */
[----:B------:R-:W-:-:S02]  /*07f0*/  IMAD.X R17, RZ, RZ, ~R7, P0 ;  /* 0x000000ffff117224 */ /* 0x000fc400000e0e07 */
[----:B------:R-:W2:Y:S01]  /*0800*/  F2I.U32.TRUNC.NTZ R11, R11 ;  /* 0x0000000b000b7305 */ /* 0x000ea2000020f000 */
[----:B------:R-:W-:-:S03]  /*0810*/  IMAD.WIDE.U32 R6, R15, R20, R2 ;  /* 0x000000140f067225 */ /* 0x000fc600078e0002 */
[----:B------:R-:W3:Y:S01]  /*0820*/  LDC R13, c[0x0][0x144] ;  /* 0x00005100ff0d7b82 */ /* 0x000ee20000000800 */
[----:B------:R-:W-:-:S04]  /*0830*/  IMAD R12, R17, R20, RZ ;  /* 0x00000014110c7224 */ /* 0x000fc800078e02ff */
[----:B------:R-:W-:-:S03]  /*0840*/  IMAD R15, R15, R21, R12 ;  /* 0x000000150f0f7224 */ /* 0x000fc600078e020c */
[----:B------:R-:W4:Y:S01]  /*0850*/  LDC R16, c[0x0][0x608] ;  /* 0x00018200ff107b82 */ /* 0x000f220000000800 */
[----:B------:R-:W-:Y:S01]  /*0860*/  IMAD.IADD R7, R7, 0x1, R15 ;  /* 0x0000000107077824 */ /* 0x000fe200078e020f */
[----:B0-----:R-:W-:Y:S01]  /*0870*/  ISETP.NE.U32.AND P0, PT, R22, RZ, PT ;  /* 0x000000ff1600720c */ /* 0x001fe20003f05070 */
[----:B--2---:R-:W-:-:S03]  /*0880*/  IMAD.MOV R12, RZ, RZ, -R11 ;  /* 0x000000ffff0c7224 */ /* 0x004fc600078e0a0b */
[----:B------:R-:W-:Y:S02]  /*0890*/  ISETP.NE.AND.EX P0, PT, R23, RZ, PT, P0 ;  /* 0x000000ff1700720c */ /* 0x000fe40003f05300 */
[----:B------:R-:W0:Y:S01]  /*08a0*/  LDC R19, c[0x0][0x658] ;  /* 0x00019600ff137b82 */ /* 0x000e220000000800 */
[-CC-:B-1----:R-:W-:Y:S02]  /*08b0*/  SHF.R.U64 R20, R6, R14.reuse, R7.reuse ;  /* 0x0000000e06147219 */ /* 0x182fe40000001207 */
[----:B------:R-:W-:Y:S02]  /*08c0*/  I2FP.F32.U32 R6, R9 ;  /* 0x0000000900067245 */ /* 0x000fe40000201000 */
[----:B------:R-:W-:-:S03]  /*08d0*/  SHF.R.U32.HI R11, RZ, R14, R7 ;  /* 0x0000000eff0b7219 */ /* 0x000fc60000011607 */
[----:B------:R-:W1:Y:S01]  /*08e0*/  LDC R18, c[0x0][0x148] ;  /* 0x00005200ff127b82 */ /* 0x000e620000000800 */
[----:B---3--:R-:W-:Y:S02]  /*08f0*/  IMAD R14, R13, R12, R10 ;  /* 0x0000000c0d0e7224 */ /* 0x008fe400078e020a */
[----:B------:R-:W-:Y:S01]  /*0900*/  FMUL R7, R6, UR4 ;  /* 0x0000000406077c20 */ /* 0x000fe20008400000 */
[----:B------:R-:W-:Y:S02]  /*0910*/  IMAD.MOV.U32 R6, RZ, RZ, -0x1 ;  /* 0xffffffffff067424 */ /* 0x000fe400078e00ff */
[----:B------:R-:W-:Y:S01]  /*0920*/  IMAD.MOV.U32 R12, RZ, RZ, 0x1 ;  /* 0x00000001ff0c7424 */ /* 0x000fe200078e00ff */
[----:B------:R2:W3:Y:S01]  /*0930*/  F2I.U32.TRUNC.NTZ R17, R7 ;  /* 0x0000000700117305 */ /* 0x0004e2000020f000 */
[----:B------:R-:W1:Y:S01]  /*0940*/  LDC R21, c[0x0][0x600] ;  /* 0x00018000ff157b82 */ /* 0x000e620000000800 */
[-CC-:B----4-:R-:W-:Y:S02]  /*0950*/  SHF.R.U64 R29, R20, R16.reuse, R11.reuse ;  /* 0x00000010141d7219 */ /* 0x190fe4000000120b */
[----:B------:R-:W-:-:S05]  /*0960*/  SHF.R.U32.HI R10, RZ, R16, R11 ;  /* 0x00000010ff0a7219 */ /* 0x000fca000001160b */
[----:B------:R-:W4:Y:S01]  /*0970*/  LDC R24, c[0x0][0x648] ;  /* 0x00019200ff187b82 */ /* 0x000f220000000800 */
[-CC-:B0-----:R-:W-:Y:S02]  /*0980*/  SHF.R.U64 R28, R29, R19.reuse, R10.reuse ;  /* 0x000000131d1c7219 */ /* 0x181fe4000000120a */
[-C--:B------:R-:W-:Y:S02]  /*0990*/  SHF.L.U32 R6, R6, R19.reuse, RZ ;  /* 0x0000001306067219 */ /* 0x080fe400000006ff */
[-C--:B------:R-:W-:Y:S02]  /*09a0*/  SHF.R.U32.HI R10, RZ, R19.reuse, R10 ;  /* 0x00000013ff0a7219 */ /* 0x080fe4000001160a */
[----:B------:R-:W-:Y:S01]  /*09b0*/  LOP3.LUT R16, RZ, R6, RZ, 0x33, !PT ;  /* 0x00000006ff107212 */ /* 0x000fe200078e33ff */
[----:B------:R-:W0:Y:S01]  /*09c0*/  LDC R25, c[0x0][0x638] ;  /* 0x00018e00ff197b82 */ /* 0x000e220000000800 */
[----:B------:R-:W-:Y:S01]  /*09d0*/  SHF.L.U32 R15, R12, R19, RZ ;  /* 0x000000130c0f7219 */ /* 0x000fe200000006ff */
[----:B------:R-:W-:-:S02]  /*09e0*/  IMAD.MOV.U32 R6, RZ, RZ, R28 ;  /* 0x000000ffff067224 */ /* 0x000fc400078e001c */
[----:B--2---:R-:W-:-:S04]  /*09f0*/  IMAD.MOV.U32 R7, RZ, RZ, R10 ;  /* 0x000000ffff077224 */ /* 0x004fc800078e000a */
[----:B------:R-:W2:Y:S01]  /*0a00*/  LDC R26, c[0x0][0x610] ;  /* 0x00018400ff1a7b82 */ /* 0x000ea20000000800 */
[----:B---3--:R-:W-:Y:S05]  /*0a10*/  @!P0 BRA `(.L_x_6) ;  /* 0x0000000000288947 */ /* 0x008fea0003800000 */
[----:B------:R-:W3:Y:S02]  /*0a20*/  LDC R13, c[0x0][0x64c] ;  /* 0x00019300ff0d7b82 */ /* 0x000ee40000000800 */
[----:B---3--:R-:W-:-:S05]  /*0a30*/  IADD3 R13, P0, R28, R13, RZ ;  /* 0x0000000d1c0d7210 */ /* 0x008fca0007f1e0ff */
        /* <DEDUP_REMOVED lines=8> */
.L_x_6:
[----:B----4-:R-:W-:Y:S01]  /*0ac0*/  SHF.R.U64 R6, R6, R24, R7 ;  /* 0x0000001806067219 */ /* 0x010fe20000001207 */
[----:B-1----:R-:W-:Y:S01]  /*0ad0*/  VIADD R7, R21, 0xffffffff ;  /* 0xffffffff15077836 */ /* 0x002fe20000000000 */
[----:B------:R-:W-:Y:S01]  /*0ae0*/  LOP3.LUT R16, R29, R16, RZ, 0xc0, !PT ;  /* 0x000000101d107212 */ /* 0x000fe200078ec0ff */
[----:B------:R-:W-:Y:S02]  /*0af0*/  IMAD.MOV R17, RZ, RZ, -R17 ;  /* 0x000000ffff117224 */ /* 0x000fe400078e0a11 */
[----:B------:R-:W-:Y:S01]  /*0b00*/  IMAD.MOV R10, RZ, RZ, -R6 ;  /* 0x000000ffff0a7224 */ /* 0x000fe200078e0a06 */
[----:B------:R-:W-:Y:S01]  /*0b10*/  LOP3.LUT R7, R20, R7, RZ, 0xc0, !PT ;  /* 0x0000000714077212 */ /* 0x000fe200078ec0ff */
[----:B------:R-:W-:Y:S02]  /*0b20*/  IMAD R15, R15, R6, R16 ;  /* 0x000000060f0f7224 */ /* 0x000fe400078e0210 */
[----:B------:R-:W-:Y:S02]  /*0b30*/  @P3 IMAD R14, R18, R17, R9 ;  /* 0x00000011120e3224 */ /* 0x000fe400078e0209 */
[----:B0-----:R-:W-:-:S02]  /*0b40*/  IMAD R6, R10, R25, R28 ;  /* 0x000000190a067224 */ /* 0x001fc400078e021c */
[----:B--2---:R-:W-:Y:S02]  /*0b50*/  IMAD R14, R15, R26, R14 ;  /* 0x0000001a0f0e7224 */ /* 0x004fe400078e020e */
[----:B------:R-:W-:Y:S02]  /*0b60*/  IMAD R7, R6, R21, R7 ;  /* 0x0000001506077224 */ /* 0x000fe400078e0207 */
[----:B------:R-:W-:Y:S02]  /*0b70*/  IMAD.MOV.U32 R12, RZ, RZ, 0x1 ;  /* 0x00000001ff0c7424 */ /* 0x000fe400078e00ff */
[----:B------:R-:W-:Y:S01]  /*0b80*/  IMAD.MOV.U32 R6, RZ, RZ, R27 ;  /* 0x000000ffff067224 */ /* 0x000fe200078e001b */
[----:B------:R-:W-:Y:S02]  /*0b90*/  SEL R164, R7, R14, !P3 ;  /* 0x0000000e07a47207 */ /* 0x000fe40005800000 */
[----:B------:R-:W-:-:S07]  /*0ba0*/  SEL R7, R14, R7, !P3 ;  /* 0x000000070e077207 */ /* 0x000fce0005800000 */
.L_x_4:
[----:B------:R-:W-:-:S08]  /*0bb0*/  NOP ;  /* 0x0000000000007918 */ /* 0x000fd00000000000 */
[----:B------:R-:W0:Y:S02]  /*0bc0*/  USETMAXREG.TRY_ALLOC.CTAPOOL UP0, 0xe8 ;  /* 0x000000e8000079c8 */ /* 0x000e240008000600 */
[----:B0-----:R-:W-:-:S13]  /*0bd0*/  PLOP3.LUT P0, PT, PT, PT, UP0, 0x80, 0x0 ;  /* 0x000000000000781c */ /* 0x001fda0003f0f008 */
[----:B------:R-:W-:Y:S05]  /*0be0*/  @!P0 BRA `(.L_x_4) ;  /* 0xfffffffc00f08947 */ /* 0x000fea000383ffff */
[----:B------:R-:W-:Y:S01]  /*0bf0*/  ULDC.64 UR4, c[0x0][0x598] ;  /* 0x0001660000047ab9 */ /* 0x000fe20000000a00 */
[----:B------:R-:W-:Y:S01]  /*0c00*/  ULDC.64 UR30, c[0x0][0x208] ;  /* 0x00008200001e7ab9 */ /* 0x000fe20000000a00 */
[----:B------:R-:W-:-:S04]  /*0c10*/  ISETP.NE.U32.AND P0, PT, RZ, UR4, PT ;  /* 0x00000004ff007c0c */ /* 0x000fc8000bf05070 */
[----:B------:R-:W-:-:S13]  /*0c20*/  ISETP.NE.AND.EX P0, PT, RZ, UR5, PT, P0 ;  /* 0x00000005ff007c0c */ /* 0x000fda000bf05300 */
[----:B------:R-:W-:Y:S05]  /*0c30*/  @!P0 BRA `(.L_x_7) ;  /* 0x00000000001c8947 */ /* 0x000fea0003800000 */
[----:B------:R-:W0:Y:S02]  /*0c40*/  LDC.64 R10, c[0x0][0x598] ;  /* 0x00016600ff0a7b82 */ /* 0x000e240000000a00 */
[----:B0-----:R-:W2:Y:S02]  /*0c50*/  LDG.E.64 R10, desc[UR30][R10.64] ;  /* 0x0000001e0a0a7981 */ /* 0x001ea4000c1e1b00 */
[----:B--2---:R-:W-:-:S04]  /*0c60*/  ISETP.NE.U32.AND P0, PT, R10, RZ, PT ;  /* 0x000000ff0a00720c */ /* 0x004fc80003f05070 */
[----:B------:R-:W-:-:S13]  /*0c70*/  ISETP.NE.AND.EX P0, PT, R11, RZ, PT, P0 ;  /* 0x000000ff0b00720c */ /* 0x000fda0003f05300 */
[----:B------:R-:W-:Y:S05]  /*0c80*/  @!P0 BRA `(.L_x_7) ;  /* 0x0000000000088947 */ /* 0x000fea0003800000 */
[----:B------:R0:W5:Y:S01]  /*0c90*/  LD.E R9, desc[UR30][R10.64] ;  /* 0x0000001e0a097980 */ /* 0x000162000c101900 */
[----:B------:R-:W-:Y:S05]  /*0ca0*/  BRA `(.L_x_8) ;  /* 0x0000000000207947 */ /* 0x000fea0003800000 */
.L_x_7:
[----:B------:R-:W-:Y:S02]  /*0cb0*/  ULDC.64 UR4, c[0x0][0x588] ;  /* 0x0001620000047ab9 */ /* 0x000fe40000000a00 */
[----:B------:R-:W-:-:S04]  /*0cc0*/  ISETP.NE.U32.AND P0, PT, RZ, UR4, PT ;  /* 0x00000004ff007c0c */ /* 0x000fc8000bf05070 */
[----:B------:R-:W-:-:S13]  /*0cd0*/  ISETP.NE.AND.EX P0, PT, RZ, UR5, PT, P0 ;  /* 0x00000005ff007c0c */ /* 0x000fda000bf05300 */
[----:B------:R-:W-:Y:S05]  /*0ce0*/  @!P0 BRA `(.L_x_9) ;  /* 0x00000000000c8947 */ /* 0x000fea0003800000 */
[----:B------:R-:W0:Y:S02]  /*0cf0*/  LDC.64 R10, c[0x0][0x588] ;  /* 0x00016200ff0a7b82 */ /* 0x000e240000000a00 */
[----:B0-----:R1:W5:Y:S01]  /*0d00*/  LDG.E R9, desc[UR30][R10.64] ;  /* 0x0000001e0a097981 */ /* 0x001362000c1e1900 */
[----:B------:R-:W-:Y:S05]  /*0d10*/  BRA `(.L_x_8) ;  /* 0x0000000000047947 */ /* 0x000fea0003800000 */
.L_x_9:
[----:B------:R-:W2:Y:S02]  /*0d20*/  LDC R9, c[0x0][0x580] ;  /* 0x00016000ff097b82 */ /* 0x000ea40000000800 */
.L_x_8:
[----:B------:R-:W-:Y:S02]  /*0d30*/  ULDC.64 UR4, c[0x0][0x5a0] ;  /* 0x0001680000047ab9 */ /* 0x000fe40000000a00 */
[----:B------:R-:W-:-:S04]  /*0d40*/  ISETP.NE.U32.AND P0, PT, RZ, UR4, PT ;  /* 0x00000004ff007c0c */ /* 0x000fc8000bf05070 */
[----:B------:R-:W-:-:S13]  /*0d50*/  ISETP.NE.AND.EX P0, PT, RZ, UR5, PT, P0 ;  /* 0x00000005ff007c0c */ /* 0x000fda000bf05300 */
[----:B------:R-:W-:Y:S05]  /*0d60*/  @!P0 BRA `(.L_x_10) ;  /* 0x00000000001c8947 */ /* 0x000fea0003800000 */
[----:B01----:R-:W0:Y:S02]  /*0d70*/  LDC.64 R10, c[0x0][0x5a0] ;  /* 0x00016800ff0a7b82 */ /* 0x003e240000000a00 */
[----:B0-----:R-:W3:Y:S02]  /*0d80*/  LDG.E.64 R10, desc[UR30][R10.64] ;  /* 0x0000001e0a0a7981 */ /* 0x001ee4000c1e1b00 */
[----:B---3--:R-:W-:-:S04]  /*0d90*/  ISETP.NE.U32.AND P0, PT, R10, RZ, PT ;  /* 0x000000ff0a00720c */ /* 0x008fc80003f05070 */
[----:B------:R-:W-:-:S13]  /*0da0*/  ISETP.NE.AND.EX P0, PT, R11, RZ, PT, P0 ;  /* 0x000000ff0b00720c */ /* 0x000fda0003f05300 */
[----:B------:R-:W-:Y:S05]  /*0db0*/  @!P0 BRA `(.L_x_10) ;  /* 0x0000000000088947 */ /* 0x000fea0003800000 */
[----:B------:R0:W5:Y:S01]  /*0dc0*/  LD.E R10, desc[UR30][R10.64] ;  /* 0x0000001e0a0a7980 */ /* 0x000162000c101900 */
[----:B------:R-:W-:Y:S05]  /*0dd0*/  BRA `(.L_x_11) ;  /* 0x0000000000207947 */ /* 0x000fea0003800000 */
.L_x_10:
[----:B------:R-:W-:Y:S02]  /*0de0*/  ULDC.64 UR4, c[0x0][0x590] ;  /* 0x0001640000047ab9 */ /* 0x000fe40000000a00 */
[----:B------:R-:W-:-:S04]  /*0df0*/  ISETP.NE.U32.AND P0, PT, RZ, UR4, PT ;  /* 0x00000004ff007c0c */ /* 0x000fc8000bf05070 */
[----:B------:R-:W-:-:S13]  /*0e00*/  ISETP.NE.AND.EX P0, PT, RZ, UR5, PT, P0 ;  /* 0x00000005ff007c0c */ /* 0x000fda000bf05300 */
[----:B------:R-:W-:Y:S05]  /*0e10*/  @!P0 BRA `(.L_x_12) ;  /* 0x00000000000c8947 */ /* 0x000fea0003800000 */
[----:B01----:R-:W0:Y:S02]  /*0e20*/  LDC.64 R10, c[0x0][0x590] ;  /* 0x00016400ff0a7b82 */ /* 0x003e240000000a00 */
[----:B0-----:R1:W5:Y:S01]  /*0e30*/  LDG.E R10, desc[UR30][R10.64] ;  /* 0x0000001e0a0a7981 */ /* 0x001362000c1e1900 */
[----:B------:R-:W-:Y:S05]  /*0e40*/  BRA `(.L_x_11) ;  /* 0x0000000000047947 */ /* 0x000fea0003800000 */
.L_x_12:
[----:B01----:R-:W3:Y:S02]  /*0e50*/  LDC R10, c[0x0][0x584] ;  /* 0x00016100ff0a7b82 */ /* 0x003ee40000000800 */
.L_x_11:
[----:B------:R-:W-:-:S13]  /*0e60*/  LOP3.LUT P0, RZ, R12, 0xff, RZ, 0xc0, !PT ;  /* 0x000000ff0cff7812 */ /* 0x000fda000780c0ff */
[----:B------:R-:W-:Y:S05]  /*0e70*/  @!P0 EXIT ;  /* 0x000000000000894d */ /* 0x000fea0003800000 */
[----:B------:R-:W4:Y:S01]  /*0e80*/  LDC.64 R16, c[0x0][0x5c8] ;  /* 0x00017200ff107b82 */ /* 0x000f220000000a00 */
[----:B------:R-:W-:Y:S02]  /*0e90*/  ULDC UR4, c[0x0][0x28c] ;  /* 0x0000a30000047ab9 */ /* 0x000fe40000000800 */
[----:B------:R-:W-:-:S04]  /*0ea0*/  UIADD3 UR4, UR4, 0xff, URZ ;  /* 0x000000ff04047890 */ /* 0x000fc8000fffe03f */
[----:B------:R-:W-:-:S04]  /*0eb0*/  USHF.R.S32.HI UR5, URZ, 0x1f, UR4 ;  /* 0x0000001f3f057899 */ /* 0x000fc80008011404 */
[----:B------:R-:W-:-:S03]  /*0ec0*/  ULEA.HI UR5, UR5, UR4, URZ, 0x8 ;  /* 0x0000000405057291 */ /* 0x000fc6000f8f403f */
[----:B------:R-:W-:Y:S01]  /*0ed0*/  UMOV UR4, URZ ;  /* 0x0000003f00047c82 */ /* 0x000fe20008000000 */
[----:B------:R-:W-:-:S03]  /*0ee0*/  USHF.R.S32.HI UR7, URZ, 0x8, UR5 ;  /* 0x000000083f077899 */ /* 0x000fc60008011405 */
[----:B------:R-:W-:Y:S01]  /*0ef0*/  UMOV UR5, URZ ;  /* 0x0000003f00057c82 */ /* 0x000fe20008000000 */
[C-C-:B----4-:R-:W-:Y:S01]  /*0f00*/  SHF.L.U64.HI R12, R16.reuse, 0x7, R17.reuse ;  /* 0x00000007100c7819 */ /* 0x150fe20000010211 */
[C---:B------:R-:W-:Y:S01]  /*0f10*/  IMAD.SHL.U32 R13, R16.reuse, 0x80, RZ ;  /* 0x00000080100d7824 */ /* 0x040fe200078e00ff */
[C-C-:B01----:R-:W-:Y:S01]  /*0f20*/  SHF.L.U64.HI R11, R16.reuse, 0x3, R17.reuse ;  /* 0x00000003100b7819 */ /* 0x143fe20000010211 */
[C---:B------:R-:W-:Y:S01]  /*0f30*/  IMAD.SHL.U32 R15, R16.reuse, 0x8, RZ ;  /* 0x00000008100f7824 */ /* 0x040fe200078e00ff */
[C---:B------:R-:W-:Y:S01]  /*0f40*/  SHF.L.U64.HI R14, R16.reuse, 0x8, R17 ;  /* 0x00000008100e7819 */ /* 0x040fe20000010211 */
[----:B------:R-:W-:Y:S01]  /*0f50*/  IMAD.SHL.U32 R16, R16, 0x100, RZ ;  /* 0x0000010010107824 */ /* 0x000fe200078e00ff */
[----:B------:R-:W-:-:S07]  /*0f60*/  LOP3.LUT R17, R5, 0x1, RZ, 0xfc, !PT ;  /* 0x0000000105117812 */ /* 0x000fce00078efcff */
.L_x_39:
[----:B------:R-:W-:Y:S01]  /*0f70*/  LOP3.LUT R18, R4, 0x80, RZ, 0xc0, !PT ;  /* 0x0000008004127812 */ /* 0x000fe200078ec0ff */
[----:B------:R-:W0:Y:S01]  /*0f80*/  S2UR UR11, SR_CgaCtaId ;  /* 0x00000000000b79c3 */ /* 0x000e220000008800 */
[----:B------:R-:W-:Y:S01]  /*0f90*/  UMOV UR26, 0x400 ;  /* 0x00000400001a7882 */ /* 0x000fe20000000000 */
[----:B------:R-:W-:Y:S01]  /*0fa0*/  UMOV UR6, URZ ;  /* 0x0000003f00067c82 */ /* 0x000fe20008000000 */
[----:B------:R-:W-:Y:S01]  /*0fb0*/  SHF.R.U32.HI R20, RZ, 0x7, R18 ;  /* 0x00000007ff147819 */ /* 0x000fe20000011612 */
[----:B------:R-:W-:Y:S01]  /*0fc0*/  UMOV UR8, URZ ;  /* 0x0000003f00087c82 */ /* 0x000fe20008000000 */
[----:B------:R-:W-:Y:S01]  /*0fd0*/  UMOV UR28, UR5 ;  /* 0x00000005001c7c82 */ /* 0x000fe20008000000 */
[----:B------:R-:W-:Y:S02]  /*0fe0*/  CS2R R22, SRZ ;  /* 0x0000000000167805 */ /* 0x000fe4000001ff00 */
[----:B------:R-:W-:Y:S01]  /*0ff0*/  CS2R R98, SRZ ;  /* 0x0000000000627805 */ /* 0x000fe2000001ff00 */
[----:B------:R-:W1:Y:S01]  /*1000*/  LDC R18, c[0x0][0x28c] ;  /* 0x0000a300ff127b82 */ /* 0x000e620000000800 */
[----:B------:R-:W4:Y:S01]  /*1010*/  SHFL.IDX PT, R20, R20, RZ, 0x1f ;  /* 0x00001fff14147589 */ /* 0x000f2200000e0000 */
[----:B------:R-:W-:-:S02]  /*1020*/  CS2R R96, SRZ ;  /* 0x0000000000607805 */ /* 0x000fc4000001ff00 */
[----:B------:R-:W-:Y:S02]  /*1030*/  CS2R R100, SRZ ;  /* 0x0000000000647805 */ /* 0x000fe4000001ff00 */
[----:B------:R-:W-:Y:S02]  /*1040*/  CS2R R102, SRZ ;  /* 0x0000000000667805 */ /* 0x000fe4000001ff00 */
[----:B------:R-:W-:Y:S02]  /*1050*/  CS2R R104, SRZ ;  /* 0x0000000000687805 */ /* 0x000fe4000001ff00 */
[----:B------:R-:W-:Y:S02]  /*1060*/  CS2R R110, SRZ ;  /* 0x00000000006e7805 */ /* 0x000fe4000001ff00 */
[----:B------:R-:W-:Y:S02]  /*1070*/  CS2R R112, SRZ ;  /* 0x0000000000707805 */ /* 0x000fe4000001ff00 */
[----:B------:R-:W-:-:S02]  /*1080*/  CS2R R114, SRZ ;  /* 0x0000000000727805 */ /* 0x000fc4000001ff00 */
[----:B------:R-:W-:Y:S02]  /*1090*/  CS2R R116, SRZ ;  /* 0x0000000000747805 */ /* 0x000fe4000001ff00 */
[----:B------:R-:W-:Y:S02]  /*10a0*/  CS2R R118, SRZ ;  /* 0x0000000000767805 */ /* 0x000fe4000001ff00 */
[----:B------:R-:W-:Y:S02]  /*10b0*/  CS2R R120, SRZ ;  /* 0x0000000000787805 */ /* 0x000fe4000001ff00 */
[----:B------:R-:W-:Y:S02]  /*10c0*/  CS2R R122, SRZ ;  /* 0x00000000007a7805 */ /* 0x000fe4000001ff00 */
[----:B------:R-:W-:Y:S02]  /*10d0*/  CS2R R124, SRZ ;  /* 0x00000000007c7805 */ /* 0x000fe4000001ff00 */
[----:B------:R-:W-:-:S02]  /*10e0*/  CS2R R130, SRZ ;  /* 0x0000000000827805 */ /* 0x000fc4000001ff00 */
[----:B------:R-:W-:Y:S01]  /*10f0*/  CS2R R128, SRZ ;  /* 0x0000000000807805 */ /* 0x000fe2000001ff00 */
[----:B0-----:R-:W-:Y:S01]  /*1100*/  ULEA UR26, UR11, UR26, 0x18 ;  /* 0x0000001a0b1a7291 */ /* 0x001fe2000f8ec03f */
[----:B------:R-:W-:Y:S02]  /*1110*/  CS2R R132, SRZ ;  /* 0x0000000000847805 */ /* 0x000fe4000001ff00 */
[----:B------:R-:W-:Y:S02]  /*1120*/  CS2R R136, SRZ ;  /* 0x0000000000887805 */ /* 0x000fe4000001ff00 */
[----:B------:R-:W-:Y:S02]  /*1130*/  CS2R R134, SRZ ;  /* 0x0000000000867805 */ /* 0x000fe4000001ff00 */
[----:B------:R-:W-:Y:S02]  /*1140*/  CS2R R142, SRZ ;  /* 0x00000000008e7805 */ /* 0x000fe4000001ff00 */
[----:B------:R-:W-:-:S02]  /*1150*/  CS2R R138, SRZ ;  /* 0x00000000008a7805 */ /* 0x000fc4000001ff00 */
[----:B------:R-:W-:Y:S02]  /*1160*/  CS2R R144, SRZ ;  /* 0x0000000000907805 */ /* 0x000fe4000001ff00 */
[----:B------:R-:W-:Y:S02]  /*1170*/  CS2R R148, SRZ ;  /* 0x0000000000947805 */ /* 0x000fe4000001ff00 */
[----:B-1----:R-:W-:Y:S02]  /*1180*/  ISETP.GE.AND P0, PT, R18, 0x1, PT ;  /* 0x000000011200780c */ /* 0x002fe40003f06270 */
[----:B------:R-:W-:Y:S02]  /*1190*/  CS2R R18, SRZ ;  /* 0x0000000000127805 */ /* 0x000fe4000001ff00 */
[----:B----4-:R-:W-:Y:S02]  /*11a0*/  R2UR UR9, R20 ;  /* 0x00000000140972ca */ /* 0x010fe400000e0000 */
[----:B------:R-:W-:-:S02]  /*11b0*/  CS2R R20, SRZ ;  /* 0x0000000000147805 */ /* 0x000fc4000001ff00 */
[----:B------:R-:W-:Y:S02]  /*11c0*/  CS2R R150, SRZ ;  /* 0x0000000000967805 */ /* 0x000fe4000001ff00 */
[----:B------:R-:W-:Y:S02]  /*11d0*/  CS2R R146, SRZ ;  /* 0x0000000000927805 */ /* 0x000fe4000001ff00 */
[----:B------:R-:W-:Y:S02]  /*11e0*/  CS2R R152, SRZ ;  /* 0x0000000000987805 */ /* 0x000fe4000001ff00 */
[----:B------:R-:W-:Y:S02]  /*11f0*/  CS2R R154, SRZ ;  /* 0x00000000009a7805 */ /* 0x000fe4000001ff00 */
[----:B------:R-:W-:Y:S02]  /*1200*/  CS2R R156, SRZ ;  /* 0x00000000009c7805 */ /* 0x000fe4000001ff00 */
[----:B------:R-:W-:Y:S01]  /*1210*/  CS2R R158, SRZ ;  /* 0x00000000009e7805 */ /* 0x000fe2000001ff00 */
[----:B------:R-:W-:Y:S01]  /*1220*/  IMAD.MOV.U32 R162, RZ, RZ, RZ ;  /* 0x000000ffffa27224 */ /* 0x000fe200078e00ff */
[----:B------:R-:W-:-:S02]  /*1230*/  CS2R R160, SRZ ;  /* 0x0000000000a07805 */ /* 0x000fc4000001ff00 */
[----:B------:R-:W-:Y:S02]  /*1240*/  CS2R R140, SRZ ;  /* 0x00000000008c7805 */ /* 0x000fe4000001ff00 */
[----:B------:R-:W-:Y:S01]  /*1250*/  CS2R R126, SRZ ;  /* 0x00000000007e7805 */ /* 0x000fe2000001ff00 */
[----:B------:R-:W-:Y:S01]  /*1260*/  IMAD.MOV.U32 R108, RZ, RZ, RZ ;  /* 0x000000ffff6c7224 */ /* 0x000fe200078e00ff */
[----:B------:R-:W-:Y:S01]  /*1270*/  ULEA.HI UR10, UR9, UR9, URZ, 0x1 ;  /* 0x00000009090a7291 */ /* 0x000fe2000f8f083f */
[----:B------:R-:W-:Y:S01]  /*1280*/  CS2R R106, SRZ ;  /* 0x00000000006a7805 */ /* 0x000fe2000001ff00 */
[----:B------:R-:W-:Y:S01]  /*1290*/  IMAD.U32 R167, RZ, RZ, UR4 ;  /* 0x00000004ffa77e24 */ /* 0x000fe2000f8e00ff */
[----:B------:R-:W-:Y:S01]  /*12a0*/  CS2R R88, SRZ ;  /* 0x0000000000587805 */ /* 0x000fe2000001ff00 */
[----:B------:R-:W-:Y:S01]  /*12b0*/  ULOP3.LUT UR10, UR10, 0x7fffe, URZ, 0xc0, !UPT ;  /* 0x0007fffe0a0a7892 */ /* 0x000fe2000f8ec03f */
[----:B------:R-:W-:Y:S02]  /*12c0*/  CS2R R90, SRZ ;  /* 0x00000000005a7805 */ /* 0x000fe4000001ff00 */
[----:B------:R-:W-:-:S02]  /*12d0*/  CS2R R92, SRZ ;  /* 0x00000000005c7805 */ /* 0x000fc4000001ff00 */
[----:B------:R-:W-:Y:S01]  /*12e0*/  CS2R R94, SRZ ;  /* 0x00000000005e7805 */ /* 0x000fe2000001ff00 */
[----:B------:R-:W-:Y:S01]  /*12f0*/  UIADD3 UR10, UR9, -UR10, URZ ;  /* 0x8000000a090a7290 */ /* 0x000fe2000fffe03f */
[----:B------:R-:W-:Y:S02]  /*1300*/  CS2R R80, SRZ ;  /* 0x0000000000507805 */ /* 0x000fe4000001ff00 */
[----:B------:R-:W-:Y:S01]  /*1310*/  CS2R R82, SRZ ;  /* 0x0000000000527805 */ /* 0x000fe2000001ff00 */
[----:B------:R-:W-:Y:S01]  /*1320*/  UMOV UR9, URZ ;  /* 0x0000003f00097c82 */ /* 0x000fe20008000000 */
[----:B------:R-:W-:Y:S01]  /*1330*/  ULEA UR10, UR10, UR26, 0xd ;  /* 0x0000001a0a0a7291 */ /* 0x000fe2000f8e683f */
[----:B------:R-:W-:Y:S02]  /*1340*/  CS2R R84, SRZ ;  /* 0x0000000000547805 */ /* 0x000fe4000001ff00 */
[----:B------:R-:W-:Y:S02]  /*1350*/  CS2R R86, SRZ ;  /* 0x0000000000567805 */ /* 0x000fe4000001ff00 */
[----:B------:R-:W-:Y:S01]  /*1360*/  CS2R R72, SRZ ;  /* 0x0000000000487805 */ /* 0x000fe2000001ff00 */
[----:B------:R-:W-:Y:S01]  /*1370*/  UIADD3 UR10, UR10, 0x100, URZ ;  /* 0x000001000a0a7890 */ /* 0x000fe2000fffe03f */
[----:B------:R-:W-:-:S02]  /*1380*/  CS2R R74, SRZ ;  /* 0x00000000004a7805 */ /* 0x000fc4000001ff00 */
[----:B------:R-:W-:Y:S02]  /*1390*/  CS2R R76, SRZ ;  /* 0x00000000004c7805 */ /* 0x000fe4000001ff00 */
[----:B------:R-:W-:Y:S01]  /*13a0*/  CS2R R78, SRZ ;  /* 0x00000000004e7805 */ /* 0x000fe2000001ff00 */
[----:B------:R-:W-:Y:S01]  /*13b0*/  USHF.R.U32.HI UR10, URZ, 0x4, UR10 ;  /* 0x000000043f0a7899 */ /* 0x000fe2000801160a */
[----:B------:R-:W-:Y:S02]  /*13c0*/  CS2R R64, SRZ ;  /* 0x0000000000407805 */ /* 0x000fe4000001ff00 */
[----:B------:R-:W-:Y:S02]  /*13d0*/  CS2R R66, SRZ ;  /* 0x0000000000427805 */ /* 0x000fe4000001ff00 */
[----:B------:R-:W-:Y:S01]  /*13e0*/  CS2R R68, SRZ ;  /* 0x0000000000447805 */ /* 0x000fe2000001ff00 */
[----:B------:R-:W-:Y:S01]  /*13f0*/  ULOP3.LUT UR27, UR10, 0x3fff, URZ, 0xc0, !UPT ;  /* 0x00003fff0a1b7892 */ /* 0x000fe2000f8ec03f */
        /* <DEDUP_REMOVED lines=20> */
[----:B------:R-:W-:Y:S01]  /*1540*/  CS2R R30, SRZ ;  /* 0x00000000001e7805 */ /* 0x000fe2000001ff00 */
[----:B------:R-:W-:Y:S06]  /*1550*/  @!P0 BRA `(.L_x_13) ;  /* 0x0000001800a88947 */ /* 0x000fec0003800000 */
[----:B------:R-:W-:-:S13]  /*1560*/  ISETP.NE.AND P1, PT, R17, 0x3, PT ;  /* 0x000000031100780c */ /* 0x000fda0003f25270 */
[----:B------:R-:W-:Y:S05]  /*1570*/  @!P1 BRA `(.L_x_14) ;  /* 0x0000000000049947 */ /* 0x000fea0003800000 */
[----:B------:R-:W-:Y:S01]  /*1580*/  BPT.TRAP 0x1 ;  /* 0x000000040000795c */ /* 0x000fe20000300000 */
.L_x_14:
[----:B------:R-:W-:Y:S01]  /*1590*/  ULEA UR6, UR5, UR26, 0x3 ;  /* 0x0000001a05067291 */ /* 0x000fe2000f8e183f */
[----:B------:R-:W-:-:S05]  /*15a0*/  IMAD.U32 R18, RZ, RZ, UR4 ;  /* 0x00000004ff127e24 */ /* 0x000fca000f8e00ff */
[----:B------:R-:W-:-:S04]  /*15b0*/  SHF.L.U32 R18, R18, 0x1f, RZ ;  /* 0x0000001f12127819 */ /* 0x000fc800000006ff */
[----:B------:R0:W1:Y:S01]  /*15c0*/  SYNCS.PHASECHK.TRANS64.TRYWAIT P0, [UR6], R18 ;  /* 0x00000012ff0075a7 */ /* 0x0000620008000146 */
[----:B------:R-:W-:Y:S05]  /*15d0*/  @!P1 BRA `(.L_x_15) ;  /* 0x0000000000049947 */ /* 0x000fea0003800000 */
[----:B------:R-:W-:Y:S01]  /*15e0*/  BPT.TRAP 0x1 ;  /* 0x000000040000795c */ /* 0x000fe20000300000 */
.L_x_15:
[----:B-1----:R-:W-:Y:S05]  /*15f0*/  @P0 BRA `(.L_x_16) ;  /* 0x0000000000080947 */ /* 0x002fea0003800000 */
[----:B------:R-:W1:Y:S02]  /*1600*/  SYNCS.PHASECHK.TRANS64.TRYWAIT P0, [UR6], R18 ;  /* 0x00000012ff0075a7 */ /* 0x000e640008000146 */
[----:B-1----:R-:W-:Y:S05]  /*1610*/  @!P0 BRA `(.L_x_17) ;  /* 0x000000d0008c8947 */ /* 0x002fea0003800000 */
.L_x_16:
[----:B------:R-:W-:Y:S01]  /*1620*/  UIADD3 UR6, UR26, 0x30100, URZ ;  /* 0x000301001a067890 */ /* 0x000fe2000fffe03f */
[----:B------:R-:W-:Y:S01]  /*1630*/  WARPGROUP.ARRIVE ;  /* 0x00000000000079c5 */ /* 0x000fe20000000000 */
[----:B------:R-:W-:Y:S01]  /*1640*/  ULOP3.LUT UR8, UR27, 0x10000, URZ, 0xfc, !UPT ;  /* 0x000100001b087892 */ /* 0x000fe2000f8efc3f */
[----:B01----:R-:W-:Y:S01]  /*1650*/  CS2R R18, SRZ ;  /* 0x0000000000127805 */ /* 0x003fe2000001ff00 */
[----:B------:R-:W-:Y:S01]  /*1660*/  USHF.R.U32.HI UR6, URZ, 0x4, UR6 ;  /* 0x000000043f067899 */ /* 0x000fe20008011606 */
[----:B------:R-:W-:Y:S01]  /*1670*/  CS2R R22, SRZ ;  /* 0x0000000000167805 */ /* 0x000fe2000001ff00 */
[----:B------:R-:W-:Y:S01]  /*1680*/  UIMAD UR8, UR5, 0x1800, UR8 ;  /* 0x00001800050878a4 */ /* 0x000fe2000f8e0208 */
[----:B------:R-:W-:Y:S01]  /*1690*/  CS2R R20, SRZ ;  /* 0x0000000000147805 */ /* 0x000fe2000001ff00 */
[----:B------:R-:W-:Y:S01]  /*16a0*/  ULOP3.LUT UR6, UR6, 0x3fff, URZ, 0xc0, !UPT ;  /* 0x00003fff06067892 */ /* 0x000fe2000f8ec03f */
[----:B------:R-:W-:Y:S01]  /*16b0*/  CS2R R98, SRZ ;  /* 0x0000000000627805 */ /* 0x000fe2000001ff00 */
[----:B------:R-:W-:Y:S01]  /*16c0*/  UMOV UR9, 0x40000040 ;  /* 0x4000004000097882 */ /* 0x000fe20000000000 */
[----:B------:R-:W-:Y:S01]  /*16d0*/  UMOV UR11, 0x40000040 ;  /* 0x40000040000b7882 */ /* 0x000fe20000000000 */
[----:B------:R-:W-:Y:S01]  /*16e0*/  ULOP3.LUT UR6, UR6, 0x10000, URZ, 0xfc, !UPT ;  /* 0x0001000006067892 */ /* 0x000fe2000f8efc3f */
[----:B------:R-:W-:Y:S01]  /*16f0*/  CS2R R96, SRZ ;  /* 0x0000000000607805 */ /* 0x000fe2000001ff00 */
[----:B------:R-:W-:Y:S01]  /*1700*/  UMOV UR16, UR8 ;  /* 0x0000000800107c82 */ /* 0x000fe20008000000 */
[----:B------:R-:W-:Y:S01]  /*1710*/  UMOV UR17, UR9 ;  /* 0x0000000900117c82 */ /* 0x000fe20008000000 */
[----:B------:R-:W-:Y:S01]  /*1720*/  UIMAD UR10, UR5, 0x300, UR6 ;  /* 0x00000300050a78a4 */ /* 0x000fe2000f8e0206 */
[----:B------:R-:W-:Y:S01]  /*1730*/  CS2R R100, SRZ ;  /* 0x0000000000647805 */ /* 0x000fe2000001ff00 */
[----:B------:R-:W-:Y:S01]  /*1740*/  UIADD3 UR6, UR8, 0x400, URZ ;  /* 0x0000040008067890 */ /* 0x000fe2000fffe03f */
[----:B------:R-:W-:Y:S01]  /*1750*/  CS2R R102, SRZ ;  /* 0x0000000000667805 */ /* 0x000fe2000001ff00 */
[----:B------:R-:W-:Y:S01]  /*1760*/  UIADD3 UR18, UR10, 0x80, URZ ;  /* 0x000000800a127890 */ /* 0x000fe2000fffe03f */
[----:B------:R-:W-:Y:S01]  /*1770*/  CS2R R104, SRZ ;  /* 0x0000000000687805 */ /* 0x000fe2000001ff00 */
[----:B------:R-:W-:Y:S01]  /*1780*/  UIADD3 UR14, UR10, 0x100, URZ ;  /* 0x000001000a0e7890 */ /* 0x000fe2000fffe03f */
[----:B------:R-:W-:Y:S01]  /*1790*/  CS2R R110, SRZ ;  /* 0x00000000006e7805 */ /* 0x000fe2000001ff00 */
[----:B------:R-:W-:Y:S01]  /*17a0*/  UMOV UR19, 0x40000040 ;  /* 0x4000004000137882 */ /* 0x000fe20000000000 */
[----:B------:R-:W-:Y:S01]  /*17b0*/  QGMMA.64x16x32.F32.E4M3.E4M3 R88, gdesc[UR8], RZ, !UPT ;  /* 0x00200000085879f3 */ /* 0x000fe2000c7008ff */
[----:B------:R-:W-:Y:S01]  /*17c0*/  UMOV UR12, UR8 ;  /* 0x00000008000c7c82 */ /* 0x000fe20008000000 */
[----:B------:R-:W-:Y:S01]  /*17d0*/  UMOV UR13, UR9 ;  /* 0x00000009000d7c82 */ /* 0x000fe20008000000 */
[----:B------:R-:W-:Y:S01]  /*17e0*/  UMOV UR15, 0x40000040 ;  /* 0x40000040000f7882 */ /* 0x000fe20000000000 */
[----:B------:R-:W-:Y:S01]  /*17f0*/  QGMMA.64x16x32.F32.E4M3.E4M3 R64, gdesc[UR16], RZ, !UPT ;  /* 0x00200000104079f3 */ /* 0x000fe2000c7008ff */
[----:B------:R-:W-:Y:S01]  /*1800*/  UMOV UR22, UR10 ;  /* 0x0000000a00167c82 */ /* 0x000fe20008000000 */
[----:B------:R-:W-:Y:S01]  /*1810*/  UMOV UR23, UR11 ;  /* 0x0000000b00177c82 */ /* 0x000fe20008000000 */
[----:B------:R-:W-:Y:S01]  /*1820*/  UIADD3 UR9, UR8, 0x1002, URZ ;  /* 0x0000100208097890 */ /* 0x000fe2000fffe03f */
[----:B------:R-:W-:Y:S01]  /*1830*/  QGMMA.64x16x32.F32.E4M3.E4M3 R40, gdesc[UR12], RZ, !UPT ;  /* 0x002000000c2879f3 */ /* 0x000fe2000c7008ff */
[----:B------:R-:W-:Y:S01]  /*1840*/  UMOV UR12, UR6 ;  /* 0x00000006000c7c82 */ /* 0x000fe20008000000 */
[----:B------:R-:W-:Y:S01]  /*1850*/  UMOV UR13, 0x40000040 ;  /* 0x40000040000d7882 */ /* 0x000fe20000000000 */
[----:B------:R-:W-:Y:S01]  /*1860*/  UMOV UR16, UR12 ;  /* 0x0000000c00107c82 */ /* 0x000fe20008000000 */
[----:B------:R-:W-:Y:S01]  /*1870*/  UMOV UR17, UR13 ;  /* 0x0000000d00117c82 */ /* 0x000fe20008000000 */
[----:B------:R-:W-:Y:S01]  /*1880*/  QGMMA.64x16x32.F32.E4M3.E4M3 R32, gdesc[UR12], RZ, !UPT ;  /* 0x002000000c2079f3 */ /* 0x000fe2000c7008ff */
[----:B------:R-:W-:Y:S01]  /*1890*/  UMOV UR20, UR12 ;  /* 0x0000000c00147c82 */ /* 0x000fe20008000000 */
[----:B------:R-:W-:Y:S01]  /*18a0*/  UMOV UR21, UR13 ;  /* 0x0000000d00157c82 */ /* 0x000fe20008000000 */
[----:B------:R-:W-:Y:S01]  /*18b0*/  UIADD3 UR6, UR8, 0x800, URZ ;  /* 0x0000080008067890 */ /* 0x000fe2000fffe03f */
[----:B------:R-:W-:Y:S01]  /*18c0*/  QGMMA.64x16x32.F32.E4M3.E4M3 R56, gdesc[UR16], RZ, !UPT ;  /* 0x00200000103879f3 */ /* 0x000fe2000c7008ff */
[----:B------:R-:W-:-:S02]  /*18d0*/  CS2R R112, SRZ ;  /* 0x0000000000707805 */ /* 0x000fc4000001ff00 */
[----:B------:R-:W-:Y:S02]  /*18e0*/  CS2R R114, SRZ ;  /* 0x0000000000727805 */ /* 0x000fe4000001ff00 */
[----:B------:R-:W-:Y:S01]  /*18f0*/  CS2R R116, SRZ ;  /* 0x0000000000747805 */ /* 0x000fe2000001ff00 */
[----:B------:R-:W-:Y:S01]  /*1900*/  QGMMA.64x16x32.F32.E4M3.E4M3 R80, gdesc[UR20], RZ, !UPT ;  /* 0x00200000145079f3 */ /* 0x000fe2000c7008ff */
[----:B------:R-:W-:Y:S01]  /*1910*/  UMOV UR21, 0x40000040 ;  /* 0x4000004000157882 */ /* 0x000fe20000000000 */
[----:B------:R-:W-:Y:S01]  /*1920*/  UMOV UR20, UR6 ;  /* 0x0000000600147c82 */ /* 0x000fe20008000000 */
[----:B------:R-:W-:Y:S01]  /*1930*/  UMOV UR22, UR10 ;  /* 0x0000000a00167c82 */ /* 0x000fe20008000000 */
[----:B------:R-:W-:Y:S01]  /*1940*/  UMOV UR23, UR11 ;  /* 0x0000000b00177c82 */ /* 0x000fe20008000000 */
[----:B------:R-:W-:Y:S01]  /*1950*/  UMOV UR16, UR20 ;  /* 0x0000001400107c82 */ /* 0x000fe20008000000 */
[----:B------:R-:W-:Y:S01]  /*1960*/  UMOV UR17, UR21 ;  /* 0x0000001500117c82 */ /* 0x000fe20008000000 */
[----:B------:R-:W-:Y:S01]  /*1970*/  QGMMA.64x16x32.F32.E4M3.E4M3 R72, gdesc[UR20], RZ, !UPT ;  /* 0x00200000144879f3 */ /* 0x000fe2000c7008ff */
[----:B------:R-:W-:Y:S01]  /*1980*/  UMOV UR12, UR20 ;  /* 0x00000014000c7c82 */ /* 0x000fe20008000000 */
[----:B------:R-:W-:Y:S01]  /*1990*/  UMOV UR13, UR21 ;  /* 0x00000015000d7c82 */ /* 0x000fe20008000000 */
[----:B------:R-:W-:Y:S01]  /*19a0*/  UIADD3 UR22, UR10, 0x82, URZ ;  /* 0x000000820a167890 */ /* 0x000fe2000fffe03f */
[----:B------:R-:W-:Y:S01]  /*19b0*/  QGMMA.64x16x32.F32.E4M3.E4M3 R48, gdesc[UR16], RZ, !UPT ;  /* 0x00200000103079f3 */ /* 0x000fe2000c7008ff */
[----:B------:R-:W-:Y:S01]  /*19c0*/  UIADD3 UR16, UR8, 0x2, URZ ;  /* 0x0000000208107890 */ /* 0x000fe2000fffe03f */
[----:B------:R-:W-:Y:S01]  /*19d0*/  CS2R R118, SRZ ;  /* 0x0000000000767805 */ /* 0x000fe2000001ff00 */
[----:B------:R-:W-:Y:S01]  /*19e0*/  UIADD3 UR18, UR10, 0x2, URZ ;  /* 0x000000020a127890 */ /* 0x000fe2000fffe03f */
[----:B------:R-:W-:Y:S01]  /*19f0*/  QGMMA.64x16x32.F32.E4M3.E4M3 R24, gdesc[UR12], RZ, !UPT ;  /* 0x002000000c1879f3 */ /* 0x000fe2000c7008ff */
[----:B------:R-:W-:Y:S01]  /*1a00*/  UIADD3 UR14, UR10, 0x102, URZ ;  /* 0x000001020a0e7890 */ /* 0x000fe2000fffe03f */
[----:B------:R-:W-:Y:S01]  /*1a10*/  CS2R R120, SRZ ;  /* 0x0000000000787805 */ /* 0x000fe2000001ff00 */
[----:B------:R-:W-:Y:S01]  /*1a20*/  UIADD3 UR6, UR8, 0x402, URZ ;  /* 0x0000040208067890 */ /* 0x000fe2000fffe03f */
[----:B------:R-:W-:Y:S01]  /*1a30*/  CS2R R122, SRZ ;  /* 0x00000000007a7805 */ /* 0x000fe2000001ff00 */
[----:B------:R-:W-:Y:S01]  /*1a40*/  UMOV UR17, 0x40000040 ;  /* 0x4000004000117882 */ /* 0x000fe20000000000 */
[----:B------:R-:W-:Y:S01]  /*1a50*/  UMOV UR19, 0x40000040 ;  /* 0x4000004000137882 */ /* 0x000fe20000000000 */
[----:B------:R-:W-:Y:S01]  /*1a60*/  UMOV UR20, UR16 ;  /* 0x0000001000147c82 */ /* 0x000fe20008000000 */
[----:B------:R-:W-:Y:S01]  /*1a70*/  UMOV UR21, UR17 ;  /* 0x0000001100157c82 */ /* 0x000fe20008000000 */
[----:B------:R-:W-:Y:S01]  /*1a80*/  UMOV UR23, 0x40000040 ;  /* 0x4000004000177882 */ /* 0x000fe20000000000 */
[----:B------:R-:W-:Y:S01]  /*1a90*/  UMOV UR12, UR16 ;  /* 0x00000010000c7c82 */ /* 0x000fe20008000000 */
[----:B------:R-:W-:Y:S01]  /*1aa0*/  UMOV UR13, UR17 ;  /* 0x00000011000d7c82 */ /* 0x000fe20008000000 */
[----:B------:R-:W-:Y:S01]  /*1ab0*/  UMOV UR15, 0x40000040 ;  /* 0x40000040000f7882 */ /* 0x000fe20000000000 */
[----:B------:R-:W-:-:S02]  /*1ac0*/  CS2R R124, SRZ ;  /* 0x00000000007c7805 */ /* 0x000fc4000001ff00 */
[----:B------:R-:W-:Y:S02]  /*1ad0*/  CS2R R130, SRZ ;  /* 0x0000000000827805 */ /* 0x000fe4000001ff00 */
[----:B------:R-:W-:Y:S01]  /*1ae0*/  CS2R R128, SRZ ;  /* 0x0000000000807805 */ /* 0x000fe2000001ff00 */
[----:B------:R-:W-:Y:S01]  /*1af0*/  QGMMA.64x16x32.F32.E4M3.E4M3 R88, gdesc[UR16], R88 ;  /* 0x00200000105879f3 */ /* 0x000fe20008700858 */
[----:B------:R-:W-:Y:S02]  /*1b00*/  CS2R R132, SRZ ;  /* 0x0000000000847805 */ /* 0x000fe4000001ff00 */
[----:B------:R-:W-:Y:S02]  /*1b10*/  CS2R R136, SRZ ;  /* 0x0000000000887805 */ /* 0x000fe4000001ff00 */
[----:B------:R-:W-:Y:S01]  /*1b20*/  CS2R R134, SRZ ;  /* 0x0000000000867805 */ /* 0x000fe2000001ff00 */
[----:B------:R-:W-:Y:S01]  /*1b30*/  QGMMA.64x16x32.F32.E4M3.E4M3 R64, gdesc[UR20], R64 ;  /* 0x00200000144079f3 */ /* 0x000fe20008700840 */
[----:B------:R-:W-:-:S02]  /*1b40*/  CS2R R142, SRZ ;  /* 0x00000000008e7805 */ /* 0x000fc4000001ff00 */
[----:B------:R-:W-:Y:S02]  /*1b50*/  CS2R R138, SRZ ;  /* 0x00000000008a7805 */ /* 0x000fe4000001ff00 */
[----:B------:R-:W-:Y:S01]  /*1b60*/  CS2R R144, SRZ ;  /* 0x0000000000907805 */ /* 0x000fe2000001ff00 */
[----:B------:R-:W-:Y:S01]  /*1b70*/  QGMMA.64x16x32.F32.E4M3.E4M3 R40, gdesc[UR12], R40 ;  /* 0x002000000c2879f3 */ /* 0x000fe20008700828 */
[----:B------:R-:W-:Y:S01]  /*1b80*/  UMOV UR12, UR6 ;  /* 0x00000006000c7c82 */ /* 0x000fe20008000000 */
[----:B------:R-:W-:Y:S01]  /*1b90*/  UMOV UR13, 0x40000040 ;  /* 0x40000040000d7882 */ /* 0x000fe20000000000 */
[----:B------:R-:W-:Y:S01]  /*1ba0*/  UMOV UR20, UR12 ;  /* 0x0000000c00147c82 */ /* 0x000fe20008000000 */
[----:B------:R-:W-:Y:S01]  /*1bb0*/  UMOV UR21, UR13 ;  /* 0x0000000d00157c82 */ /* 0x000fe20008000000 */
[----:B------:R-:W-:Y:S01]  /*1bc0*/  QGMMA.64x16x32.F32.E4M3.E4M3 R32, gdesc[UR12], R32 ;  /* 0x002000000c2079f3 */ /* 0x000fe20008700820 */
[----:B------:R-:W-:Y:S01]  /*1bd0*/  UMOV UR16, UR12 ;  /* 0x0000000c00107c82 */ /* 0x000fe20008000000 */
[----:B------:R-:W-:Y:S01]  /*1be0*/  UMOV UR17, UR13 ;  /* 0x0000000d00117c82 */ /* 0x000fe20008000000 */
[----:B------:R-:W-:Y:S01]  /*1bf0*/  UIADD3 UR6, UR8, 0x802, URZ ;  /* 0x0000080208067890 */ /* 0x000fe2000fffe03f */
[----:B------:R-:W-:Y:S01]  /*1c00*/  QGMMA.64x16x32.F32.E4M3.E4M3 R56, gdesc[UR20], R56 ;  /* 0x00200000143879f3 */ /* 0x000fe20008700838 */
[----:B------:R-:W-:-:S02]  /*1c10*/  CS2R R148, SRZ ;  /* 0x0000000000947805 */ /* 0x000fc4000001ff00 */
[----:B------:R-:W-:Y:S02]  /*1c20*/  CS2R R150, SRZ ;  /* 0x0000000000967805 */ /* 0x000fe4000001ff00 */
[----:B------:R-:W-:Y:S01]  /*1c30*/  CS2R R146, SRZ ;  /* 0x0000000000927805 */ /* 0x000fe2000001ff00 */
[----:B------:R-:W-:Y:S01]  /*1c40*/  QGMMA.64x16x32.F32.E4M3.E4M3 R80, gdesc[UR16], R80 ;  /* 0x00200000105079f3 */ /* 0x000fe20008700850 */
[----:B------:R-:W-:Y:S01]  /*1c50*/  UMOV UR17, 0x40000040 ;  /* 0x4000004000117882 */ /* 0x000fe20000000000 */
[----:B------:R-:W-:Y:S01]  /*1c60*/  UMOV UR16, UR6 ;  /* 0x0000000600107c82 */ /* 0x000fe20008000000 */
[----:B------:R-:W-:Y:S01]  /*1c70*/  UMOV UR21, UR17 ;  /* 0x0000001100157c82 */ /* 0x000fe20008000000 */
[----:B------:R-:W-:Y:S01]  /*1c80*/  UMOV UR20, UR16 ;  /* 0x0000001000147c82 */ /* 0x000fe20008000000 */
[----:B------:R-:W-:Y:S01]  /*1c90*/  UMOV UR12, UR16 ;  /* 0x00000010000c7c82 */ /* 0x000fe20008000000 */
[----:B------:R-:W-:Y:S01]  /*1ca0*/  UMOV UR13, UR17 ;  /* 0x00000011000d7c82 */ /* 0x000fe20008000000 */
[----:B------:R-:W-:Y:S01]  /*1cb0*/  QGMMA.64x16x32.F32.E4M3.E4M3 R72, gdesc[UR16], R72 ;  /* 0x00200000104879f3 */ /* 0x000fe20008700848 */
[----:B------:R-:W-:Y:S01]  /*1cc0*/  UIADD3 UR16, UR8, 0x4, URZ ;  /* 0x0000000408107890 */ /* 0x000fe2000fffe03f */
[----:B------:R-:W-:Y:S01]  /*1cd0*/  CS2R R152, SRZ ;  /* 0x0000000000987805 */ /* 0x000fe2000001ff00 */
[----:B------:R-:W-:Y:S01]  /*1ce0*/  UIADD3 UR18, UR10, 0x4, URZ ;  /* 0x000000040a127890 */ /* 0x000fe2000fffe03f */
[----:B------:R-:W-:Y:S01]  /*1cf0*/  QGMMA.64x16x32.F32.E4M3.E4M3 R48, gdesc[UR20], R48 ;  /* 0x00200000143079f3 */ /* 0x000fe20008700830 */
[----:B------:R-:W-:Y:S01]  /*1d00*/  UIADD3 UR22, UR10, 0x84, URZ ;  /* 0x000000840a167890 */ /* 0x000fe2000fffe03f */
[----:B------:R-:W-:Y:S01]  /*1d10*/  CS2R R154, SRZ ;  /* 0x00000000009a7805 */ /* 0x000fe2000001ff00 */
[----:B------:R-:W-:Y:S01]  /*1d20*/  UIADD3 UR6, UR8, 0x404, URZ ;  /* 0x0000040408067890 */ /* 0x000fe2000fffe03f */
[----:B------:R-:W-:Y:S01]  /*1d30*/  QGMMA.64x16x32.F32.E4M3.E4M3 R24, gdesc[UR12], R24 ;  /* 0x002000000c1879f3 */ /* 0x000fe20008700818 */
        /* <DEDUP_REMOVED lines=10> */
[----:B------:R-:W-:Y:S01]  /*1de0*/  CS2R R158, SRZ ;  /* 0x00000000009e7805 */ /* 0x000fe2000001ff00 */
[----:B------:R-:W-:Y:S01]  /*1df0*/  IMAD.MOV.U32 R162, RZ, RZ, RZ ;  /* 0x000000ffffa27224 */ /* 0x000fe200078e00ff */
[----:B------:R-:W-:-:S02]  /*1e00*/  CS2R R160, SRZ ;  /* 0x0000000000a07805 */ /* 0x000fc4000001ff00 */
[----:B------:R-:W-:Y:S02]  /*1e10*/  CS2R R140, SRZ ;  /* 0x00000000008c7805 */ /* 0x000fe4000001ff00 */
[----:B------:R-:W-:Y:S01]  /*1e20*/  CS2R R126, SRZ ;  /* 0x00000000007e7805 */ /* 0x000fe2000001ff00 */
[----:B------:R-:W-:Y:S01]  /*1e30*/  QGMMA.64x16x32.F32.E4M3.E4M3 R88, gdesc[UR16], R88 ;  /* 0x00200000105879f3 */ /* 0x000fe20008700858 */
[----:B------:R-:W-:Y:S01]  /*1e40*/  IMAD.MOV.U32 R108, RZ, RZ, RZ ;  /* 0x000000ffff6c7224 */ /* 0x000fe200078e00ff */
[----:B------:R-:W-:Y:S02]  /*1e50*/  CS2R R106, SRZ ;  /* 0x00000000006a7805 */ /* 0x000fe4000001ff00 */
[----:B------:R-:W-:Y:S04]  /*1e60*/  QGMMA.64x16x32.F32.E4M3.E4M3 R64, gdesc[UR20], R64 ;  /* 0x00200000144079f3 */ /* 0x000fe80008700840 */
        /* <DEDUP_REMOVED lines=9> */
[----:B------:R-:W-:Y:S04]  /*1f00*/  QGMMA.64x16x32.F32.E4M3.E4M3 R56, gdesc[UR20], R56 ;  /* 0x00200000143879f3 */ /* 0x000fe80008700838 */
        /* <DEDUP_REMOVED lines=8> */
[----:B------:R-:W-:-:S02]  /*1f90*/  UIADD3 UR16, UR8, 0x6, URZ ;  /* 0x0000000608107890 */ /* 0x000fc4000fffe03f */
[----:B------:R-:W-:Y:S01]  /*1fa0*/  UIADD3 UR18, UR10, 0x6, URZ ;  /* 0x000000060a127890 */ /* 0x000fe2000fffe03f */
[----:B------:R-:W-:Y:S01]  /*1fb0*/  QGMMA.64x16x32.F32.E4M3.E4M3 R48, gdesc[UR20], R48 ;  /* 0x00200000143079f3 */ /* 0x000fe20008700830 */
[----:B------:R-:W-:Y:S02]  /*1fc0*/  UIADD3 UR22, UR10, 0x86, URZ ;  /* 0x000000860a167890 */ /* 0x000fe4000fffe03f */
[----:B------:R-:W-:Y:S01]  /*1fd0*/  UIADD3 UR6, UR8, 0x406, URZ ;  /* 0x0000040608067890 */ /* 0x000fe2000fffe03f */
[----:B------:R-:W-:Y:S01]  /*1fe0*/  QGMMA.64x16x32.F32.E4M3.E4M3 R24, gdesc[UR12], R24 ;  /* 0x002000000c1879f3 */ /* 0x000fe20008700818 */
[----:B------:R-:W-:Y:S01]  /*1ff0*/  UIADD3 UR14, UR10, 0x106, URZ ;  /* 0x000001060a0e7890 */ /* 0x000fe2000fffe03f */
        /* <DEDUP_REMOVED lines=8> */
[----:B------:R-:W-:Y:S04]  /*2080*/  QGMMA.64x16x32.F32.E4M3.E4M3 R88, gdesc[UR16], R88 ;  /* 0x00200000105879f3 */ /* 0x000fe80008700858 */
        /* <DEDUP_REMOVED lines=55> */
[----:B------:R-:W-:-:S02]  /*2400*/  UMOV UR19, 0x40000040 ;  /* 0x4000004000137882 */ /* 0x000fc40000000000 */
        /* <DEDUP_REMOVED lines=9> */
[----:B------:R-:W-:Y:S01]  /*24a0*/  UMOV UR12, UR20 ;  /* 0x00000014000c7c82 */ /* 0x000fe20008000000 */
[----:B------:R-:W-:Y:S01]  /*24b0*/  UMOV UR13, UR21 ;  /* 0x00000015000d7c82 */ /* 0x000fe20008000000 */
[----:B------:R-:W-:Y:S01]  /*24c0*/  UMOV UR15, 0x40000040 ;  /* 0x40000040000f7882 */ /* 0x000fe20000000000 */
        /* <DEDUP_REMOVED lines=71> */
[----:B------:R-:W-:Y:S01]  /*2940*/  UIADD3 UR8, UR8, 0x1406, URZ ;  /* 0x0000140608087890 */ /* 0x000fe2000fffe03f */
        /* <DEDUP_REMOVED lines=9> */
[----:B------:R-:W-:-:S02]  /*29e0*/  UMOV UR17, UR13 ;  /* 0x0000000d00117c82 */ /* 0x000fc40008000000 */
[----:B------:R-:W-:Y:S04]  /*29f0*/  QGMMA.64x16x32.F32.E4M3.E4M3 R56, gdesc[UR20], R56 ;  /* 0x00200000143879f3 */ /* 0x000fe80008700838 */
[----:B------:R-:W-:Y:S01]  /*2a00*/  QGMMA.64x16x32.F32.E4M3.E4M3 R80, gdesc[UR16], R80 ;  /* 0x00200000105079f3 */ /* 0x000fe20008700850 */
[----:B------:R-:W-:Y:S01]  /*2a10*/  UMOV UR16, UR8 ;  /* 0x0000000800107c82 */ /* 0x000fe20008000000 */
[----:B------:R-:W-:Y:S01]  /*2a20*/  ULDC UR8, c[0x0][0x50c] ;  /* 0x0001430000087ab9 */ /* 0x000fe20000000800 */
[----:B------:R-:W-:Y:S01]  /*2a30*/  UMOV UR17, 0x40000040 ;  /* 0x4000004000117882 */ /* 0x000fe20000000000 */
[----:B------:R-:W-:Y:S01]  /*2a40*/  UISETP.NE.AND UP0, UPT, UR8, 0x8, UPT ;  /* 0x000000080800788c */ /* 0x000fe2000bf05270 */
[----:B------:R-:W-:Y:S01]  /*2a50*/  UMOV UR20, UR16 ;  /* 0x0000001000147c82 */ /* 0x000fe20008000000 */
[----:B------:R-:W-:-:S02]  /*2a60*/  UMOV UR21, UR17 ;  /* 0x0000001100157c82 */ /* 0x000fc40008000000 */
[----:B------:R-:W-:Y:S01]  /*2a70*/  USEL UR8, URZ, 0x1, UP0 ;  /* 0x000000013f087887 */ /* 0x000fe20008000000 */
[----:B------:R-:W-:Y:S01]  /*2a80*/  QGMMA.64x16x32.F32.E4M3.E4M3 R72, gdesc[UR16], R72 ;  /* 0x00200000104879f3 */ /* 0x000fe20008700848 */
[----:B------:R-:W-:Y:S01]  /*2a90*/  UMOV UR12, UR16 ;  /* 0x00000010000c7c82 */ /* 0x000fe20008000000 */
[----:B------:R-:W-:Y:S02]  /*2aa0*/  UMOV UR13, UR17 ;  /* 0x00000011000d7c82 */ /* 0x000fe40008000000 */
[----:B------:R-:W-:Y:S01]  /*2ab0*/  QGMMA.64x16x32.F32.E4M3.E4M3 R48, gdesc[UR20], R48 ;  /* 0x00200000143079f3 */ /* 0x000fe20008700830 */
[----:B------:R-:W-:-:S03]  /*2ac0*/  ISETP.NE.AND P0, PT, RZ, UR8, PT ;  /* 0x00000008ff007c0c */ /* 0x000fc6000bf05270 */
[----:B------:R-:W-:Y:S10]  /*2ad0*/  QGMMA.64x16x32.F32.E4M3.E4M3 R24, gdesc[UR12], R24, gsb0 ;  /* 0x002000000c1879f3 */ /* 0x000ff40008000818 */
[----:B------:R-:W-:Y:S05]  /*2ae0*/  @!P0 BRA `(.L_x_18) ;  /* 0x0000000400288947 */ /* 0x000fea0003800000 */
[----:B------:R-:W-:Y:S02]  /*2af0*/  WARPGROUP.DEPBAR.LE gsb0, 0x0 ;  /* 0x00008000000079c5 */ /* 0x000fe40000010000 */
[----:B------:R-:W-:-:S01]  /*2b00*/  FADD R107, RZ, R88 ;  /* 0x00000058ff6b7221 */ /* 0x000fc20000000000 */
[----:B------:R-:W-:Y:S01]  /*2b10*/  FADD R106, RZ, R89 ;  /* 0x00000059ff6a7221 */ /* 0x000fe20000000000 */
        /* <DEDUP_REMOVED lines=70> */
[----:B------:R-:W-:-:S06]  /*2f80*/  UMOV UR6, URZ ;  /* 0x0000003f00067c82 */ /* 0x000fcc0008000000 */
.L_x_18:
[----:B------:R-:W-:-:S04]  /*2f90*/  UIADD3 UR28, UR5, 0x1, URZ ;  /* 0x00000001051c7890 */ /* 0x000fc8000fffe03f */
[----:B------:R-:W-:-:S04]  /*2fa0*/  UISETP.NE.AND UP0, UPT, UR28, 0x2, UPT ;  /* 0x000000021c00788c */ /* 0x000fc8000bf05270 */
[----:B------:R-:W-:Y:S02]  /*2fb0*/  USEL UR9, URZ, 0x1, UP0 ;  /* 0x000000013f097887 */ /* 0x000fe40008000000 */
[----:B------:R-:W-:Y:S02]  /*2fc0*/  USEL UR28, UR28, URZ, UP0 ;  /* 0x0000003f1c1c7287 */ /* 0x000fe40008000000 */
[----:B------:R-:W-:-:S06]  /*2fd0*/  ULOP3.LUT UR9, UR4, UR9, URZ, 0x3c, !UPT ;  /* 0x0000000904097292 */ /* 0x000fcc000f8e3c3f */
[----:B------:R-:W-:Y:S01]  /*2fe0*/  IMAD.U32 R167, RZ, RZ, UR9 ;  /* 0x00000009ffa77e24 */ /* 0x000fe2000f8e00ff */
[----:B------:R-:W-:-:S06]  /*2ff0*/  UMOV UR9, 0x1 ;  /* 0x0000000100097882 */ /* 0x000fcc0000000000 */
.L_x_13:
[----:B------:R-:W-:-:S04]  /*3000*/  UISETP.LT.AND UP0, UPT, UR7, 0x1, UPT ;  /* 0x000000010700788c */ /* 0x000fc8000bf01270 */
[----:B------:R-:W-:-:S04]  /*3010*/  USEL UR10, UR7, 0x1, UP0 ;  /* 0x00000001070a7887 */ /* 0x000fc80008000000 */
[----:B------:R-:W-:-:S04]  /*3020*/  UIADD3 UR10, UR7, -UR10, URZ ;  /* 0x8000000a070a7290 */ /* 0x000fc8000fffe03f */
[----:B------:R-:W-:-:S06]  /*3030*/  UISETP.GE.AND UP0, UPT, UR10, 0x1, UPT ;  /* 0x000000010a00788c */ /* 0x000fcc000bf06270 */
[----:B------:R-:W-:-:S13]  /*3040*/  PLOP3.LUT P0, PT, PT, PT, UP0, 0x80, 0x0 ;  /* 0x000000000000781c */ /* 0x000fda0003f0f008 */
[----:B------:R-:W-:Y:S05]  /*3050*/  @!P0 BRA `(.L_x_19) ;  /* 0x0000001800688947 */ /* 0x000fea0003800000 */
[----:B------:R-:W-:Y:S01]  /*3060*/  IMAD.U32 R163, RZ, RZ, UR10 ;  /* 0x0000000affa37e24 */ /* 0x000fe2000f8e00ff */
[----:B------:R-:W-:Y:S01]  /*3070*/  UMOV UR24, UR5 ;  /* 0x0000000500187c82 */ /* 0x000fe20008000000 */
[----:B------:R-:W-:-:S05]  /*3080*/  ULDC UR25, c[0x0][0x50c] ;  /* 0x0001430000197ab9 */ /* 0x000fca0000000800 */
.L_x_27:
[----:B------:R-:W-:-:S13]  /*3090*/  ISETP.NE.AND P1, PT, R17, 0x3, PT ;  /* 0x000000031100780c */ /* 0x000fda0003f25270 */
[----:B01----:R-:W-:Y:S05]  /*30a0*/  @!P1 BRA `(.L_x_20) ;  /* 0x0000000000049947 */ /* 0x003fea0003800000 */
[----:B------:R-:W-:Y:S01]  /*30b0*/  BPT.TRAP 0x1 ;  /* 0x000000040000795c */ /* 0x000fe20000300000 */
.L_x_20:
[----:B------:R-:W0:Y:S01]  /*30c0*/  S2UR UR10, SR_CgaCtaId ;  /* 0x00000000000a79c3 */ /* 0x000e220000008800 */
[----:B------:R-:W-:Y:S01]  /*30d0*/  UMOV UR26, 0x400 ;  /* 0x00000400001a7882 */ /* 0x000fe20000000000 */
[----:B------:R-:W-:Y:S01]  /*30e0*/  SHF.L.U32 R165, R167, 0x1f, RZ ;  /* 0x0000001fa7a57819 */ /* 0x000fe200000006ff */
[----:B0-----:R-:W-:-:S04]  /*30f0*/  ULEA UR26, UR10, UR26, 0x18 ;  /* 0x0000001a0a1a7291 */ /* 0x001fc8000f8ec03f */
[----:B------:R-:W-:-:S09]  /*3100*/  ULEA UR10, UR28, UR26, 0x3 ;  /* 0x0000001a1c0a7291 */ /* 0x000fd2000f8e183f */
[----:B------:R0:W1:Y:S01]  /*3110*/  SYNCS.PHASECHK.TRANS64.TRYWAIT P0, [UR10], R165 ;  /* 0x000000a5ff0075a7 */ /* 0x000062000800014a */
[----:B------:R-:W-:Y:S05]  /*3120*/  @!P1 BRA `(.L_x_21) ;  /* 0x0000000000049947 */ /* 0x000fea0003800000 */
[----:B------:R-:W-:Y:S01]  /*3130*/  BPT.TRAP 0x1 ;  /* 0x000000040000795c */ /* 0x000fe20000300000 */
.L_x_21:
[----:B-1----:R-:W-:Y:S05]  /*3140*/  @P0 BRA `(.L_x_22) ;  /* 0x0000000000080947 */ /* 0x002fea0003800000 */
[----:B------:R-:W1:Y:S02]  /*3150*/  SYNCS.PHASECHK.TRANS64.TRYWAIT P0, [UR10], R165 ;  /* 0x000000a5ff0075a7 */ /* 0x000e64000800014a */
[----:B-1----:R-:W-:Y:S05]  /*3160*/  @!P0 BRA `(.L_x_23) ;  /* 0x000000b400d08947 */ /* 0x002fea0003800000 */
.L_x_22:
[----:B------:R-:W-:Y:S01]  /*3170*/  UIADD3 UR10, UR26, 0x30100, URZ ;  /* 0x000301001a0a7890 */ /* 0x000fe2000fffe03f */
[----:B------:R-:W-:Y:S01]  /*3180*/  WARPGROUP.ARRIVE ;  /* 0x00000000000079c5 */ /* 0x000fe20000000000 */
[----:B------:R-:W-:Y:S02]  /*3190*/  UISETP.NE.AND UP0, UPT, UR8, URZ, UPT ;  /* 0x0000003f0800728c */ /* 0x000fe4000bf05270 */
[----:B------:R-:W-:Y:S02]  /*31a0*/  USHF.R.U32.HI UR10, URZ, 0x4, UR10 ;  /* 0x000000043f0a7899 */ /* 0x000fe4000801160a */
[----:B------:R-:W-:Y:S02]  /*31b0*/  USEL UR9, UR9, URZ, !UP0 ;  /* 0x0000003f09097287 */ /* 0x000fe4000c000000 */
[----:B------:R-:W-:Y:S02]  /*31c0*/  ULOP3.LUT UR10, UR10, 0x3fff, URZ, 0xc0, !UPT ;  /* 0x00003fff0a0a7892 */ /* 0x000fe4000f8ec03f */
[----:B------:R-:W-:-:S02]  /*31d0*/  ULOP3.LUT UR20, UR27, 0x10000, URZ, 0xfc, !UPT ;  /* 0x000100001b147892 */ /* 0x000fc4000f8efc3f */
[----:B------:R-:W-:Y:S02]  /*31e0*/  ULOP3.LUT UR10, UR10, 0x10000, URZ, 0xfc, !UPT ;  /* 0x000100000a0a7892 */ /* 0x000fe4000f8efc3f */
[----:B------:R-:W-:Y:S02]  /*31f0*/  UISETP.NE.U32.AND UP0, UPT, UR9, URZ, UPT ;  /* 0x0000003f0900728c */ /* 0x000fe4000bf05070 */
[----:B------:R-:W-:Y:S02]  /*3200*/  UIMAD UR22, UR28, 0x300, UR10 ;  /* 0x000003001c1678a4 */ /* 0x000fe4000f8e020a */
[----:B------:R-:W-:Y:S02]  /*3210*/  UIMAD UR20, UR28, 0x1800, UR20 ;  /* 0x000018001c1478a4 */ /* 0x000fe4000f8e0214 */
[----:B------:R-:W-:Y:S02]  /*3220*/  UIADD3 UR14, UR22, 0x80, URZ ;  /* 0x00000080160e7890 */ /* 0x000fe4000fffe03f */
[----:B------:R-:W-:-:S02]  /*3230*/  UIADD3 UR18, UR22, 0x100, URZ ;  /* 0x0000010016127890 */ /* 0x000fc4000fffe03f */
[----:B------:R-:W-:Y:S01]  /*3240*/  UIADD3 UR8, UR20, 0x400, URZ ;  /* 0x0000040014087890 */ /* 0x000fe2000fffe03f */
[----:B------:R-:W-:Y:S01]  /*3250*/  UMOV UR21, 0x40000040 ;  /* 0x4000004000157882 */ /* 0x000fe20000000000 */
[----:B------:R-:W-:Y:S01]  /*3260*/  UMOV UR23, 0x40000040 ;  /* 0x4000004000177882 */ /* 0x000fe20000000000 */
[----:B------:R-:W-:Y:S01]  /*3270*/  UMOV UR12, UR20 ;  /* 0x00000014000c7c82 */ /* 0x000fe20008000000 */
[----:B------:R-:W-:Y:S01]  /*3280*/  UMOV UR13, UR21 ;  /* 0x00000015000d7c82 */ /* 0x000fe20008000000 */
[----:B------:R-:W-:Y:S01]  /*3290*/  UMOV UR15, 0x40000040 ;  /* 0x40000040000f7882 */ /* 0x000fe20000000000 */
[----:B------:R-:W-:Y:S01]  /*32a0*/  QGMMA.64x16x32.F32.E4M3.E4M3 R88, gdesc[UR20], R88, UP0 ;  /* 0x00200000145879f3 */ /* 0x000fe2000bf00858 */
        /* <DEDUP_REMOVED lines=8> */
[----:B------:R-:W-:-:S02]  /*3330*/  UIADD3 UR12, UR20, 0x800, URZ ;  /* 0x00000800140c7890 */ /* 0x000fc4000fffe03f */
[----:B------:R-:W-:Y:S01]  /*3340*/  UIADD3 UR21, UR20, 0x402, URZ ;  /* 0x0000040214157890 */ /* 0x000fe2000fffe03f */
[----:B------:R-:W-:Y:S01]  /*3350*/  QGMMA.64x16x32.F32.E4M3.E4M3 R32, gdesc[UR8], R32, UP0 ;  /* 0x00200000082079f3 */ /* 0x000fe2000bf00820 */
[----:B------:R-:W-:Y:S01]  /*3360*/  UMOV UR10, UR14 ;  /* 0x0000000e000a7c82 */ /* 0x000fe20008000000 */
[----:B------:R-:W-:Y:S01]  /*3370*/  UMOV UR11, UR15 ;  /* 0x0000000f000b7c82 */ /* 0x000fe20008000000 */
[----:B------:R-:W-:Y:S01]  /*3380*/  UIADD3 UR6, UR6, 0x8, URZ ;  /* 0x0000000806067890 */ /* 0x000fe2000fffe03f */
[----:B------:R-:W-:Y:S01]  /*3390*/  QGMMA.64x16x32.F32.E4M3.E4M3 R56, gdesc[UR8], R56, UP0 ;  /* 0x00200000083879f3 */ /* 0x000fe2000bf00838 */
[----:B------:R-:W-:Y:S01]  /*33a0*/  UMOV UR10, UR22 ;  /* 0x00000016000a7c82 */ /* 0x000fe20008000000 */
[----:B------:R-:W-:Y:S02]  /*33b0*/  UMOV UR11, UR23 ;  /* 0x00000017000b7c82 */ /* 0x000fe40008000000 */
[----:B------:R-:W-:Y:S01]  /*33c0*/  QGMMA.64x16x32.F32.E4M3.E4M3 R80, gdesc[UR8], R80, UP0 ;  /* 0x00200000085079f3 */ /* 0x000fe2000bf00850 */
[----:B------:R-:W-:Y:S01]  /*33d0*/  UMOV UR10, UR22 ;  /* 0x00000016000a7c82 */ /* 0x000fe20008000000 */
[----:B------:R-:W-:Y:S01]  /*33e0*/  UMOV UR11, UR23 ;  /* 0x00000017000b7c82 */ /* 0x000fe20008000000 */
[----:B------:R-:W-:Y:S01]  /*33f0*/  UMOV UR8, UR12 ;  /* 0x0000000c00087c82 */ /* 0x000fe20008000000 */
[----:B------:R-:W-:Y:S01]  /*3400*/  UMOV UR9, 0x40000040 ;  /* 0x4000004000097882 */ /* 0x000fe20000000000 */
[----:B------:R-:W-:Y:S01]  /*3410*/  UMOV UR12, UR8 ;  /* 0x00000008000c7c82 */ /* 0x000fe20008000000 */
[----:B------:R-:W-:Y:S01]  /*3420*/  QGMMA.64x16x32.F32.E4M3.E4M3 R72, gdesc[UR8], R72, UP0 ;  /* 0x00200000084879f3 */ /* 0x000fe2000bf00848 */
[----:B------:R-:W-:Y:S01]  /*3430*/  UMOV UR13, UR9 ;  /* 0x00000009000d7c82 */ /* 0x000fe20008000000 */
[----:B------:R-:W-:Y:S01]  /*3440*/  UMOV UR10, UR18 ;  /* 0x00000012000a7c82 */ /* 0x000fe20008000000 */
[----:B------:R-:W-:Y:S01]  /*3450*/  UMOV UR11, UR19 ;  /* 0x00000013000b7c82 */ /* 0x000fe20008000000 */
[----:B------:R-:W-:Y:S01]  /*3460*/  QGMMA.64x16x32.F32.E4M3.E4M3 R48, gdesc[UR12], R48, UP0 ;  /* 0x002000000c3079f3 */ /* 0x000fe2000bf00830 */
[----:B------:R-:W-:-:S02]  /*3470*/  UIADD3 UR12, UR20, 0x2, URZ ;  /* 0x00000002140c7890 */ /* 0x000fc4000fffe03f */
[----:B------:R-:W-:Y:S01]  /*3480*/  UIADD3 UR14, UR22, 0x2, URZ ;  /* 0x00000002160e7890 */ /* 0x000fe2000fffe03f */
[----:B------:R-:W-:Y:S01]  /*3490*/  QGMMA.64x16x32.F32.E4M3.E4M3 R24, gdesc[UR8], R24, UP0 ;  /* 0x00200000081879f3 */ /* 0x000fe2000bf00818 */
[----:B------:R-:W-:Y:S02]  /*34a0*/  UIADD3 UR18, UR22, 0x82, URZ ;  /* 0x0000008216127890 */ /* 0x000fe4000fffe03f */
        /* <DEDUP_REMOVED lines=9> */
[----:B------:R-:W-:Y:S01]  /*3540*/  UISETP.NE.AND UP0, UPT, UR6, UR25, UPT ;  /* 0x000000190600728c */ /* 0x000fe2000bf05270 */
[----:B------:R-:W-:Y:S04]  /*3550*/  QGMMA.64x16x32.F32.E4M3.E4M3 R88, gdesc[UR12], R88 ;  /* 0x002000000c5879f3 */ /* 0x000fe80008700858 */
[----:B------:R-:W-:Y:S04]  /*3560*/  QGMMA.64x16x32.F32.E4M3.E4M3 R64, gdesc[UR16], R64 ;  /* 0x00200000104079f3 */ /* 0x000fe80008700840 */
[----:B------:R-:W-:Y:S01]  /*3570*/  QGMMA.64x16x32.F32.E4M3.E4M3 R40, gdesc[UR8], R40 ;  /* 0x00200000082879f3 */ /* 0x000fe20008700828 */
[----:B------:R-:W-:Y:S01]  /*3580*/  UMOV UR8, UR21 ;  /* 0x0000001500087c82 */ /* 0x000fe20008000000 */
[----:B------:R-:W-:Y:S01]  /*3590*/  UIADD3 UR21, UR20, 0x802, URZ ;  /* 0x0000080214157890 */ /* 0x000fe2000fffe03f */
        /* <DEDUP_REMOVED lines=9> */
[----:B------:R-:W-:Y:S01]  /*3630*/  UMOV UR13, 0x40000040 ;  /* 0x40000040000d7882 */ /* 0x000fe20000000000 */
[----:B------:R-:W-:Y:S01]  /*3640*/  UMOV UR16, UR12 ;  /* 0x0000000c00107c82 */ /* 0x000fe20008000000 */
[----:B------:R-:W-:Y:S01]  /*3650*/  QGMMA.64x16x32.F32.E4M3.E4M3 R72, gdesc[UR12], R72 ;  /* 0x002000000c4879f3 */ /* 0x000fe20008700848 */
        /* <DEDUP_REMOVED lines=201> */
[----:B------:R-:W-:Y:S01]  /*42f0*/  UMOV UR8, UR16 ;  /* 0x0000001000087c82 */ /* 0x000fe20008000000 */
[----:B------:R-:W-:Y:S01]  /*4300*/  UMOV UR9, UR17 ;  /* 0x0000001100097c82 */ /* 0x000fe20008000000 */
[----:B------:R-:W-:Y:S04]  /*4310*/  QGMMA.64x16x32.F32.E4M3.E4M3 R32, gdesc[UR16], R32 ;  /* 0x00200000102079f3 */ /* 0x000fe80008700820 */
        /* <DEDUP_REMOVED lines=9> */
[----:B------:R-:W-:Y:S04]  /*43b0*/  QGMMA.64x16x32.F32.E4M3.E4M3 R48, gdesc[UR12], R48 ;  /* 0x002000000c3079f3 */ /* 0x000fe80008700830 */
[----:B------:R-:W-:Y:S01]  /*43c0*/  QGMMA.64x16x32.F32.E4M3.E4M3 R24, gdesc[UR8], R24, gsb0 ;  /* 0x00200000081879f3 */ /* 0x000fe20008000818 */
[----:B------:R-:W-:-:S06]  /*43d0*/  USEL UR8, URZ, 0x1, UP0 ;  /* 0x000000013f087887 */ /* 0x000fcc0008000000 */
[----:B------:R-:W-:Y:S01]  /*43e0*/  ISETP.NE.AND P0, PT, RZ, UR8, PT ;  /* 0x00000008ff007c0c */ /* 0x000fe2000bf05270 */
[----:B------:R-:W-:-:S12]  /*43f0*/  WARPGROUP.DEPBAR.LE gsb0, 0x1 ;  /* 0x00008000000079c5 */ /* 0x000fd80000010100 */
[----:B------:R-:W-:Y:S05]  /*4400*/  @!P0 BRA `(.L_x_24) ;  /* 0x0000000400288947 */ /* 0x000fea0003800000 */
[----:B------:R-:W-:Y:S02]  /*4410*/  WARPGROUP.DEPBAR.LE gsb0, 0x0 ;  /* 0x00008000000079c5 */ /* 0x000fe40000010000 */
[----:B------:R-:W-:-:S01]  /*4420*/  FADD R107, R88, R107 ;  /* 0x0000006b586b7221 */ /* 0x000fc20000000000 */
[----:B------:R-:W-:Y:S01]  /*4430*/  FADD R106, R89, R106 ;  /* 0x0000006a596a7221 */ /* 0x000fe20000000000 */
        /* <DEDUP_REMOVED lines=70> */
[----:B------:R-:W-:-:S06]  /*48a0*/  UMOV UR6, URZ ;  /* 0x0000003f00067c82 */ /* 0x000fcc0008000000 */
.L_x_24:
[----:B------:R-:W-:Y:S05]  /*48b0*/  @!P1 BRA `(.L_x_25) ;  /* 0x0000000000049947 */ /* 0x000fea0003800000 */
[----:B------:R-:W-:Y:S01]  /*48c0*/  BPT.TRAP 0x1 ;  /* 0x000000040000795c */ /* 0x000fe20000300000 */
.L_x_25:
[----:B------:R-:W-:Y:S01]  /*48d0*/  ULEA UR9, UR24, UR26, 0x3 ;  /* 0x0000001a18097291 */ /* 0x000fe2000f8e183f */
[----:B------:R-:W-:-:S03]  /*48e0*/  ISETP.GT.U32.AND P0, PT, R5, 0x1, PT ;  /* 0x000000010500780c */ /* 0x000fc60003f04070 */
[----:B------:R-:W-:-:S04]  /*48f0*/  UIADD3 UR9, UR9, 0x10, URZ ;  /* 0x0000001009097890 */ /* 0x000fc8000fffe03f */
[----:B------:R-:W-:-:S09]  /*4900*/  UPRMT UR9, URZ, 0x654, UR9 ;  /* 0x000006543f097896 */ /* 0x000fd20008000009 */
[----:B------:R-:W-:Y:S01]  /*4910*/  SYNCS.ARRIVE.TRANS64.RED.A1T0 RZ, [UR9], RZ ;  /* 0x000000ffffff79a7 */ /* 0x000fe20008100409 */
[----:B------:R-:W-:Y:S05]  /*4920*/  @P0 BRA `(.L_x_26) ;  /* 0x0000000000040947 */ /* 0x000fea0003800000 */
[----:B------:R-:W-:Y:S01]  /*4930*/  BPT.TRAP 0x1 ;  /* 0x000000040000795c */ /* 0x000fe20000300000 */
.L_x_26:
[----:B------:R-:W-:Y:S01]  /*4940*/  UIADD3 UR28, UR28, 0x1, URZ ;  /* 0x000000011c1c7890 */ /* 0x000fe2000fffe03f */
[C---:B------:R-:W-:Y:S01]  /*4950*/  ISETP.GT.AND P0, PT, R163.reuse, 0x1, PT ;  /* 0x00000001a300780c */ /* 0x040fe20003f04270 */
[----:B------:R-:W-:Y:S01]  /*4960*/  UIADD3 UR24, UR24, 0x1, URZ ;  /* 0x0000000118187890 */ /* 0x000fe2000fffe03f */
[----:B------:R-:W-:Y:S01]  /*4970*/  VIADD R163, R163, 0xffffffff ;  /* 0xffffffffa3a37836 */ /* 0x000fe20000000000 */
[----:B------:R-:W-:Y:S02]  /*4980*/  UISETP.NE.AND UP0, UPT, UR28, 0x2, UPT ;  /* 0x000000021c00788c */ /* 0x000fe4000bf05270 */
[----:B------:R-:W-:Y:S02]  /*4990*/  UISETP.NE.AND UP1, UPT, UR24, 0x2, UPT ;  /* 0x000000021800788c */ /* 0x000fe4000bf25270 */
[----:B------:R-:W-:Y:S02]  /*49a0*/  USEL UR9, URZ, 0x1, UP0 ;  /* 0x000000013f097887 */ /* 0x000fe40008000000 */
[----:B------:R-:W-:-:S02]  /*49b0*/  USEL UR28, UR28, URZ, UP0 ;  /* 0x0000003f1c1c7287 */ /* 0x000fc40008000000 */
[----:B------:R-:W-:Y:S02]  /*49c0*/  USEL UR24, UR24, URZ, UP1 ;  /* 0x0000003f18187287 */ /* 0x000fe40008800000 */
[----:B------:R-:W-:Y:S01]  /*49d0*/  LOP3.LUT R167, R167, UR9, RZ, 0x3c, !PT ;  /* 0x00000009a7a77c12 */ /* 0x000fe2000f8e3cff */
[----:B------:R-:W-:Y:S01]  /*49e0*/  UMOV UR9, 0x1 ;  /* 0x0000000100097882 */ /* 0x000fe20000000000 */
[----:B------:R-:W-:Y:S08]  /*49f0*/  @P0 BRA `(.L_x_27) ;  /* 0xffffffe400a40947 */ /* 0x000ff0000383ffff */
.L_x_19:
[----:B------:R-:W-:Y:S01]  /*4a00*/  UISETP.NE.AND UP0, UPT, UR6, URZ, UPT ;  /* 0x0000003f0600728c */ /* 0x000fe2000bf05270 */
[----:B------:R-:W4:Y:S03]  /*4a10*/  LDC R163, c[0x0][0x28c] ;  /* 0x0000a300ffa37b82 */ /* 0x000f260000000800 */
[----:B------:R-:W-:-:S06]  /*4a20*/  USEL UR6, URZ, 0x1, !UP0 ;  /* 0x000000013f067887 */ /* 0x000fcc000c000000 */
[----:B------:R-:W-:Y:S02]  /*4a30*/  ISETP.NE.AND P0, PT, RZ, UR6, PT ;  /* 0x00000006ff007c0c */ /* 0x000fe4000bf05270 */
[----:B----4-:R-:W-:-:S11]  /*4a40*/  ISETP.GE.AND P1, PT, R163, 0x1, PT ;  /* 0x00000001a300780c */ /* 0x010fd60003f26270 */
[----:B------:R-:W-:Y:S05]  /*4a50*/  @!P0 BRA `(.L_x_28) ;  /* 0x0000000400248947 */ /* 0x000fea0003800000 */
[----:B------:R-:W-:Y:S02]  /*4a60*/  WARPGROUP.DEPBAR.LE gsb0, 0x0 ;  /* 0x00008000000079c5 */ /* 0x000fe40000010000 */
[----:B------:R-:W-:Y:S01]  /*4a70*/  FADD R107, R88, R107 ;  /* 0x0000006b586b7221 */ /* 0x000fe20000000000 */
        /* <DEDUP_REMOVED lines=70> */
[----:B------:R-:W-:-:S07]  /*4ee0*/  FADD R18, R18, R31 ;  /* 0x0000001f12127221 */ /* 0x000fce0000000000 */
.L_x_28:
[----:B------:R-:W-:Y:S02]  /*4ef0*/  WARPGROUP.DEPBAR.LE gsb0, 0x0 ;  /* 0x00008000000079c5 */ /* 0x000fe40000010000 */
[----:B------:R-:W-:Y:S05]  /*4f00*/  @!P1 BRA `(.L_x_29) ;  /* 0x0000000000389947 */ /* 0x000fea0003800000 */
[----:B------:R-:W-:-:S13]  /*4f10*/  ISETP.NE.AND P0, PT, R17, 0x3, PT ;  /* 0x000000031100780c */ /* 0x000fda0003f05270 */
[----:B------:R-:W-:Y:S05]  /*4f20*/  @!P0 BRA `(.L_x_30) ;  /* 0x0000000000048947 */ /* 0x000fea0003800000 */
[----:B------:R-:W-:Y:S01]  /*4f30*/  BPT.TRAP 0x1 ;  /* 0x000000040000795c */ /* 0x000fe20000300000 */
.L_x_30:
[----:B------:R-:W-:Y:S01]  /*4f40*/  UISETP.LT.AND UP0, UPT, UR7, 0x1, UPT ;  /* 0x000000010700788c */ /* 0x000fe2000bf01270 */
[----:B------:R-:W-:-:S03]  /*4f50*/  ISETP.GT.U32.AND P0, PT, R5, 0x1, PT ;  /* 0x000000010500780c */ /* 0x000fc60003f04070 */
[----:B------:R-:W-:-:S04]  /*4f60*/  USEL UR6, UR7, 0x1, UP0 ;  /* 0x0000000107067887 */ /* 0x000fc80008000000 */
[----:B------:R-:W-:-:S04]  /*4f70*/  UIADD3 UR6, UR5, UR7, -UR6 ;  /* 0x0000000705067290 */ /* 0x000fc8000fffe806 */
[----:B------:R-:W-:-:S04]  /*4f80*/  USHF.L.U32 UR6, UR6, 0x3, URZ ;  /* 0x0000000306067899 */ /* 0x000fc8000800063f */
[----:B------:R-:W-:-:S04]  /*4f90*/  ULOP3.LUT UR6, UR6, 0x8, URZ, 0xc0, !UPT ;  /* 0x0000000806067892 */ /* 0x000fc8000f8ec03f */
[----:B------:R-:W-:-:S04]  /*4fa0*/  UIADD3 UR6, UR26, 0x10, UR6 ;  /* 0x000000101a067890 */ /* 0x000fc8000fffe006 */
[----:B------:R-:W-:-:S09]  /*4fb0*/  UPRMT UR6, URZ, 0x654, UR6 ;  /* 0x000006543f067896 */ /* 0x000fd20008000006 */
[----:B------:R-:W-:Y:S01]  /*4fc0*/  SYNCS.ARRIVE.TRANS64.RED.A1T0 RZ, [UR6], RZ ;  /* 0x000000ffffff79a7 */ /* 0x000fe20008100406 */
[----:B------:R-:W-:Y:S05]  /*4fd0*/  @P0 BRA `(.L_x_29) ;  /* 0x0000000000040947 */ /* 0x000fea0003800000 */
[----:B------:R-:W-:Y:S01]  /*4fe0*/  BPT.TRAP 0x1 ;  /* 0x000000040000795c */ /* 0x000fe20000300000 */
.L_x_29:
[----:B------:R-:W4:Y:S01]  /*4ff0*/  LDC R35, c[0x0][0x288] ;  /* 0x0000a200ff237b82 */ /* 0x000f220000000800 */
[--C-:B------:R-:W-:Y:S01]  /*5000*/  SHF.R.U32.HI R28, RZ, 0x7, R4.reuse ;  /* 0x00000007ff1c7819 */ /* 0x100fe20000011604 */
[----:B------:R-:W-:Y:S01]  /*5010*/  IMAD R164, R164, 0x30, RZ ;  /* 0x00000030a4a47824 */ /* 0x000fe200078e02ff */
[----:B------:R-:W-:Y:S01]  /*5020*/  SHF.R.U32.HI R24, RZ, 0x2, R4 ;  /* 0x00000002ff187819 */ /* 0x000fe20000011604 */
[----:B------:R-:W-:Y:S01]  /*5030*/  IMAD.SHL.U32 R27, R4, 0x2, RZ ;  /* 0x00000002041b7824 */ /* 0x000fe200078e00ff */
[----:B------:R-:W-:Y:S01]  /*5040*/  LOP3.LUT R28, R28, 0x1, RZ, 0xc0, !PT ;  /* 0x000000011c1c7812 */ /* 0x000fe200078ec0ff */
[C---:B------:R-:W-:Y:S01]  /*5050*/  IMAD R170, R7.reuse, 0x180, RZ ;  /* 0x0000018007aa7824 */ /* 0x040fe200078e02ff */
[----:B------:R-:W-:Y:S01]  /*5060*/  LOP3.LUT R26, R4, 0x60, RZ, 0xc0, !PT ;  /* 0x00000060041a7812 */ /* 0x000fe200078ec0ff */
[----:B------:R-:W-:Y:S01]  /*5070*/  ULDC.64 UR8, c[0x0][0x5d0] ;  /* 0x0001740000087ab9 */ /* 0x000fe20000000a00 */
[----:B------:R-:W-:Y:S01]  /*5080*/  LOP3.LUT R25, R24, 0x7, RZ, 0xc0, !PT ;  /* 0x0000000718197812 */ /* 0x000fe200078ec0ff */
[----:B------:R-:W-:Y:S01]  /*5090*/  IMAD.SHL.U32 R30, R28, 0x40, RZ ;  /* 0x000000401c1e7824 */ /* 0x000fe200078e00ff */
[----:B------:R-:W-:Y:S01]  /*50a0*/  SHF.R.U32.HI R92, RZ, 0x1, R26 ;  /* 0x00000001ff5c7819 */ /* 0x000fe2000001161a */
[----:B------:R-:W-:Y:S01]  /*50b0*/  ULDC UR6, c[0x0][0x284] ;  /* 0x0000a10000067ab9 */ /* 0x000fe20000000800 */
[----:B------:R-:W-:Y:S01]  /*50c0*/  SHF.R.S32.HI R93, RZ, 0x1f, R6 ;  /* 0x0000001fff5d7819 */ /* 0x000fe20000011406 */
[----:B------:R-:W-:Y:S01]  /*50d0*/  IMAD.MOV.U32 R163, RZ, RZ, -0x1 ;  /* 0xffffffffffa37424 */ /* 0x000fe200078e00ff */
[----:B------:R-:W-:Y:S01]  /*50e0*/  LOP3.LUT R24, R164, 0x6, R27, 0xf8, !PT ;  /* 0x00000006a4187812 */ /* 0x000fe200078ef81b */
[----:B------:R-:W-:Y:S01]  /*50f0*/  IMAD.WIDE R26, R7, 0x180, RZ ;  /* 0x00000180071a7825 */ /* 0x000fe200078e02ff */
[----:B------:R-:W-:-:S02]  /*5100*/  LOP3.LUT R29, R30, 0x40, R25, 0xe2, !PT ;  /* 0x000000401e1d7812 */ /* 0x000fc400078ee219 */
[----:B------:R-:W-:Y:S01]  /*5110*/  IADD3 R31, RZ, -R92, -R25 ;  /* 0x8000005cff1f7210 */ /* 0x000fe20007ffe819 */
[----:B------:R-:W-:Y:S01]  /*5120*/  IMAD R33, R93, UR8, RZ ;  /* 0x000000085d217c24 */ /* 0x000fe2000f8e02ff */
[----:B------:R-:W-:Y:S02]  /*5130*/  SHF.R.S32.HI R25, RZ, 0x1f, R24 ;  /* 0x0000001fff197819 */ /* 0x000fe40000011418 */
[----:B------:R-:W-:Y:S01]  /*5140*/  LOP3.LUT R92, R26, R29, R92, 0xfe, !PT ;  /* 0x0000001d1a5c7212 */ /* 0x000fe200078efe5c */
[----:B------:R-:W-:Y:S01]  /*5150*/  IMAD R31, R28, -0x40, R31 ;  /* 0xffffffc01c1f7824 */ /* 0x000fe200078e021f */
[----:B----4-:R-:W-:Y:S01]  /*5160*/  ISETP.GE.AND P0, PT, R164, R35, PT ;  /* 0x00000023a400720c */ /* 0x010fe20003f06270 */
[----:B------:R-:W-:Y:S01]  /*5170*/  IMAD R33, R6, UR9, R33 ;  /* 0x0000000906217c24 */ /* 0x000fe2000f8e0221 */
[----:B------:R-:W-:Y:S01]  /*5180*/  LOP3.LUT R30, R4, 0x3, RZ, 0xc0, !PT ;  /* 0x00000003041e7812 */ /* 0x000fe200078ec0ff */
[----:B------:R-:W-:Y:S01]  /*5190*/  IMAD.WIDE.U32 R28, R6, UR8, R24 ;  /* 0x00000008061c7c25 */ /* 0x000fe2000f8e0018 */
[C---:B------:R-:W-:Y:S01]  /*51a0*/  ISETP.GE.OR P0, PT, R170.reuse, UR6, P0 ;  /* 0x00000006aa007c0c */ /* 0x040fe20008706670 */
[----:B------:R-:W-:Y:S01]  /*51b0*/  ULDC.64 UR8, c[0x0][0x5c8] ;  /* 0x0001720000087ab9 */ /* 0x000fe20000000a00 */
[----:B------:R-:W-:Y:S01]  /*51c0*/  IADD3 R170, -R170, UR6, R31 ;  /* 0x00000006aaaa7c10 */ /* 0x000fe2000fffe11f */
[----:B------:R-:W-:-:S02]  /*51d0*/  IMAD.IADD R29, R29, 0x1, R33 ;  /* 0x000000011d1d7824 */ /* 0x000fc400078e0221 */
[----:B------:R-:W-:Y:S02]  /*51e0*/  IMAD R7, R27, UR8, RZ ;  /* 0x000000081b077c24 */ /* 0x000fe4000f8e02ff */
[----:B------:R-:W-:Y:S02]  /*51f0*/  IMAD R169, R30, -0x2, R35 ;  /* 0xfffffffe1ea97824 */ /* 0x000fe400078e0223 */
[C---:B------:R-:W-:Y:S02]  /*5200*/  IMAD R7, R92.reuse, UR9, R7 ;  /* 0x000000095c077c24 */ /* 0x040fe4000f8e0207 */
[----:B------:R-:W-:-:S04]  /*5210*/  IMAD.WIDE.U32 R28, R92, UR8, R28 ;  /* 0x000000085c1c7c25 */ /* 0x000fc8000f8e001c */
[----:B------:R-:W-:Y:S01]  /*5220*/  IMAD.IADD R169, R169, 0x1, -R164 ;  /* 0x00000001a9a97824 */ /* 0x000fe200078e0aa4 */
[----:B------:R-:W-:Y:S06]  /*5230*/  @P0 BRA `(.L_x_31) ;  /* 0x0000007800300947 */ /* 0x000fec0003800000 */
[----:B---3-5:R-:W-:Y:S01]  /*5240*/  FSETP.NEU.AND P0, PT, R10, RZ, PT ;  /* 0x000000ff0a00720b */ /* 0x028fe20003f0d000 */
[----:B------:R-:W-:Y:S01]  /*5250*/  BSSY B0, `(.L_x_31) ;  /* 0x000078a000007945 */ /* 0x000fe20003800000 */
[----:B------:R-:W-:-:S11]  /*5260*/  IMAD.IADD R168, R29, 0x1, R7 ;  /* 0x000000011da87824 */ /* 0x000fd600078e0207 */
[----:B------:R-:W-:Y:S05]  /*5270*/  @!P0 BRA `(.L_x_32) ;  /* 0x0000004800948947 */ /* 0x000fea0003800000 */
[----:B------:R-:W-:Y:S01]  /*5280*/  ISETP.GE.AND P0, PT, R170, 0x9, PT ;  /* 0x00000009aa00780c */ /* 0x000fe20003f06270 */
[----:B------:R-:W-:Y:S01]  /*5290*/  ULDC.64 UR8, c[0x0][0x5b8] ;  /* 0x00016e0000087ab9 */ /* 0x000fe20000000a00 */
[----:B------:R-:W-:Y:S01]  /*52a0*/  LOP3.LUT R8, R8, 0xffff7fff, RZ, 0xc0, !PT ;  /* 0xffff7fff08087812 */ /* 0x000fe200078ec0ff */
[----:B------:R-:W-:Y:S01]  /*52b0*/  IMAD R93, R93, UR8, RZ ;  /* 0x000000085d5d7c24 */ /* 0x000fe2000f8e02ff */
[C---:B------:R-:W-:Y:S01]  /*52c0*/  ISETP.LT.OR P5, PT, R169.reuse, 0x1, !P0 ;  /* 0x00000001a900780c */ /* 0x040fe200047a1670 */
[C---:B------:R-:W-:Y:S01]  /*52d0*/  IMAD.WIDE.U32 R24, R6.reuse, UR8, R24 ;  /* 0x0000000806187c25 */ /* 0x040fe2000f8e0018 */
[C---:B------:R-:W-:Y:S01]  /*52e0*/  ISETP.LT.OR P4, PT, R169.reuse, 0x2, !P0 ;  /* 0x00000002a900780c */ /* 0x040fe20004781670 */
[----:B------:R-:W-:Y:S01]  /*52f0*/  ULDC.64 UR10, c[0x0][0x5a8] ;  /* 0x00016a00000a7ab9 */ /* 0x000fe20000000a00 */
[----:B------:R-:W-:Y:S01]  /*5300*/  ISETP.LT.OR P3, PT, R169, 0x9, !P0 ;  /* 0x00000009a900780c */ /* 0x000fe20004761670 */
[----:B------:R-:W-:Y:S01]  /*5310*/  IMAD R93, R6, UR9, R93 ;  /* 0x00000009065d7c24 */ /* 0x000fe2000f8e025d */
[----:B------:R-:W-:Y:S01]  /*5320*/  LOP3.LUT R109, R109, 0xfffeffff, RZ, 0xc0, !PT ;  /* 0xfffeffff6d6d7812 */ /* 0x000fe200078ec0ff */
[----:B------:R-:W-:Y:S01]  /*5330*/  IMAD.MOV.U32 R6, RZ, RZ, R24 ;  /* 0x000000ffff067224 */ /* 0x000fe200078e0018 */
[----:B------:R-:W-:Y:S01]  /*5340*/  ULDC.64 UR8, c[0x0][0x5b0] ;  /* 0x00016c0000087ab9 */ /* 0x000fe20000000a00 */
[----:B------:R-:W-:-:S04]  /*5350*/  IMAD.IADD R7, R25, 0x1, R93 ;  /* 0x0000000119077824 */ /* 0x000fc800078e025d */
[----:B------:R-:W3:Y:S01]  /*5360*/  @!P5 LDC.64 R74, c[0x0][0x5c0] ;  /* 0x00017000ff4adb82 */ /* 0x000ee20000000a00 */
[----:B------:R-:W-:Y:S01]  /*5370*/  @P5 LOP3.LUT R109, R109, 0x10000, RZ, 0xfc, !PT ;  /* 0x000100006d6d5812 */ /* 0x000fe200078efcff */
[----:B------:R-:W-:Y:S02]  /*5380*/  IMAD.WIDE.U32 R24, R92, UR8, R6 ;  /* 0x000000085c187c25 */ /* 0x000fe4000f8e0006 */
[----:B------:R-:W-:Y:S02]  /*5390*/  @P3 LOP3.LUT R8, R8, 0x8000, RZ, 0xfc, !PT ;  /* 0x0000800008083812 */ /* 0x000fe400078efcff */
[----:B------:R-:W-:Y:S02]  /*53a0*/  LOP3.LUT R109, R109, 0xffff7fff, RZ, 0xc0, !PT ;  /* 0xffff7fff6d6d7812 */ /* 0x000fe400078ec0ff */
[----:B------:R-:W4:Y:S01]  /*53b0*/  @!P4 LDC.64 R32, c[0x0][0x5c0] ;  /* 0x00017000ff20cb82 */ /* 0x000f220000000a00 */
[----:B------:R-:W-:Y:S02]  /*53c0*/  LOP3.LUT R8, R8, 0xffffbfff, RZ, 0xc0, !PT ;  /* 0xffffbfff08087812 */ /* 0x000fe400078ec0ff */
[----:B------:R-:W-:-:S04]  /*53d0*/  @P4 LOP3.LUT R109, R109, 0x8000, RZ, 0xfc, !PT ;  /* 0x000080006d6d4812 */ /* 0x000fc800078efcff */
[----:B------:R-:W-:Y:S01]  /*53e0*/  LOP3.LUT R109, R109, 0x7fffffff, RZ, 0xc0, !PT ;  /* 0x7fffffff6d6d7812 */ /* 0x000fe200078ec0ff */
[----:B------:R-:W5:Y:S01]  /*53f0*/  @!P3 LDC.64 R42, c[0x0][0x5c0] ;  /* 0x00017000ff2abb82 */ /* 0x000f620000000a00 */
[----:B---3--:R-:W-:-:S04]  /*5400*/  @!P5 IADD3 R74, P1, P2, R28, R74, R15 ;  /* 0x0000004a1c4ad210 */ /* 0x008fc80007a3e00f */
[----:B------:R-:W-:Y:S02]  /*5410*/  @!P5 IADD3.X R75, R168, R75, R11, P1, P2 ;  /* 0x0000004ba84bd210 */ /* 0x000fe40000fe440b */
[----:B----4-:R-:W-:-:S04]  /*5420*/  @!P4 IADD3 R32, P1, P2, R28, R32, R15 ;  /* 0x000000201c20c210 */ /* 0x010fc80007a3e00f */
[----:B------:R-:W-:Y:S02]  /*5430*/  @!P4 IADD3.X R33, R168, R33, R11, P1, P2 ;  /* 0x00000021a821c210 */ /* 0x000fe40000fe440b */
[----:B------:R-:W-:Y:S02]  /*5440*/  ISETP.GE.AND P4, PT, R170, 0x81, PT ;  /* 0x00000081aa00780c */ /* 0x000fe40003f86270 */
[----:B-----5:R-:W-:-:S04]  /*5450*/  @!P3 IADD3 R42, P1, P2, R28, R42, R15 ;  /* 0x0000002a1c2ab210 */ /* 0x020fc80007a3e00f */
[----:B------:R-:W-:Y:S02]  /*5460*/  @!P3 IADD3.X R43, R168, R43, R11, P1, P2 ;  /* 0x0000002ba82bb210 */ /* 0x000fe40000fe440b */
[----:B------:R-:W-:-:S13]  /*5470*/  ISETP.LT.OR P3, PT, R169, 0xa, !P0 ;  /* 0x0000000aa900780c */ /* 0x000fda0004761670 */
[----:B------:R-:W3:Y:S01]  /*5480*/  @!P3 LDC.64 R40, c[0x0][0x5c0] ;  /* 0x00017000ff28bb82 */ /* 0x000ee20000000a00 */
[----:B------:R-:W-:-:S04]  /*5490*/  @P3 LOP3.LUT R8, R8, 0x4000, RZ, 0xfc, !PT ;  /* 0x0000400008083812 */ /* 0x000fc800078efcff */
[----:B------:R-:W-:Y:S02]  /*54a0*/  LOP3.LUT R8, R8, 0xffffdfff, RZ, 0xc0, !PT ;  /* 0xffffdfff08087812 */ /* 0x000fe400078ec0ff */
[----:B---3--:R-:W-:-:S04]  /*54b0*/  @!P3 IADD3 R40, P1, P2, R28, R40, R15 ;  /* 0x000000281c28b210 */ /* 0x008fc80007a3e00f */
        /* <DEDUP_REMOVED lines=25> */
[----:B------:R-:W-:-:S04]  /*5650*/  ISETP.GE.AND P1, PT, R170, 0x101, PT ;  /* 0x00000101aa00780c */ /* 0x000fc80003f26270 */
[----:B------:R-:W-:Y:S02]  /*5660*/  ISETP.LT.OR P5, PT, R169, 0x1, !P1 ;  /* 0x00000001a900780c */ /* 0x000fe40004fa1670 */
[----:B------:R-:W-:-:S11]  /*5670*/  P2R R171, PR, RZ, 0x2 ;  /* 0x00000002ffab7803 */ /* 0x000fd60000000000 */
        /* <DEDUP_REMOVED lines=55> */
[----:B------:R-:W-:Y:S02]  /*59f0*/  @P5 LOP3.LUT R8, R8, 0x1, RZ, 0xfc, !PT ;  /* 0x0000000108085812 */ /* 0x000fe400078efcff */
        /* <DEDUP_REMOVED lines=32> */
[C---:B------:R-:W-:Y:S02]  /*5c00*/  ISETP.LT.OR P5, PT, R169.reuse, 0x1a, !P1 ;  /* 0x0000001aa900780c */ /* 0x040fe40004fa1670 */
[----:B------:R-:W-:-:S11]  /*5c10*/  ISETP.LT.OR P1, PT, R169, 0x21, !P0 ;  /* 0x00000021a900780c */ /* 0x000fd60004721670 */
[----:B------:R-:W3:Y:S01]  /*5c20*/  @!P5 LDC.64 R72, c[0x0][0x5c0] ;  /* 0x00017000ff48db82 */ /* 0x000ee20000000a00 */
[----:B------:R-:W-:-:S04]  /*5c30*/  @P5 LOP3.LUT R109, R109, 0x80000, RZ, 0xfc, !PT ;  /* 0x000800006d6d5812 */ /* 0x000fc800078efcff */
[----:B------:R-:W-:-:S04]  /*5c40*/  LOP3.LUT R109, R109, 0xefffffff, RZ, 0xc0, !PT ;  /* 0xefffffff6d6d7812 */ /* 0x000fc800078ec0ff */
[----:B------:R-:W-:-:S04]  /*5c50*/  @P1 LOP3.LUT R109, R109, 0x10000000, RZ, 0xfc, !PT ;  /* 0x100000006d6d1812 */ /* 0x000fc800078efcff */
[----:B------:R-:W-:Y:S02]  /*5c60*/  LOP3.LUT R109, R109, 0xfeffffff, RZ, 0xc0, !PT ;  /* 0xfeffffff6d6d7812 */ /* 0x000fe400078ec0ff */
[----:B---3--:R-:W-:-:S04]  /*5c70*/  @!P5 IADD3 R78, P2, P3, R28, R72, R16 ;  /* 0x000000481c4ed210 */ /* 0x008fc80007b5e010 */
[----:B------:R-:W-:Y:S02]  /*5c80*/  @!P5 IADD3.X R79, R168, R73, R14, P2, P3 ;  /* 0x00000049a84fd210 */ /* 0x000fe400017e640e */
[----:B------:R-:W3:Y:S02]  /*5c90*/  @!P1 LDC.64 R72, c[0x0][0x5c0] ;  /* 0x00017000ff489b82 */ /* 0x000ee40000000a00 */
        /* <DEDUP_REMOVED lines=14> */
[----:B------:R-:W-:Y:S02]  /*5d80*/  ISETP.LT.OR P1, PT, R169, 0x2a, !P0 ;  /* 0x0000002aa900780c */ /* 0x000fe40004721670 */
[----:B------:R-:W-:-:S11]  /*5d90*/  ISETP.GE.AND P3, PT, R170, 0x89, PT ;  /* 0x00000089aa00780c */ /* 0x000fd60003f66270 */
        /* <DEDUP_REMOVED lines=18> */
[----:B------:R-:W-:Y:S02]  /*5ec0*/  ISETP.LT.OR P4, PT, R169, 0x1, !P3 ;  /* 0x00000001a900780c */ /* 0x000fe40005f81670 */
[----:B------:R-:W-:-:S09]  /*5ed0*/  P2R R172, PR, RZ, 0x2 ;  /* 0x00000002ffac7803 */ /* 0x000fd20000000000 */
[----:B------:R-:W3:Y:S02]  /*5ee0*/  @!P1 LDC.64 R72, c[0x0][0x5c0] ;  /* 0x00017000ff489b82 */ /* 0x000ee40000000a00 */
[----:B------:R-:W-:-:S04]  /*5ef0*/  @P4 LOP3.LUT R109, R109, 0x40, RZ, 0xfc, !PT ;  /* 0x000000406d6d4812 */ /* 0x000fc800078efcff */
[----:B------:R-:W-:Y:S02]  /*5f00*/  LOP3.LUT R109, R109, 0xffffffdf, RZ, 0xc0, !PT ;  /* 0xffffffdf6d6d7812 */ /* 0x000fe400078ec0ff */
[----:B---3--:R-:W-:-:S04]  /*5f10*/  @!P1 IADD3 R72, P0, P2, R28, R72, R13 ;  /* 0x000000481c489210 */ /* 0x008fc80007a1e00d */
[----:B------:R-:W-:Y:S02]  /*5f20*/  @!P1 IADD3.X R73, R168, R73, R12, P0, P2 ;  /* 0x00000049a8499210 */ /* 0x000fe400007e440c */
[----:B------:R-:W-:Y:S02]  /*5f30*/  ISETP.LT.OR P1, PT, R169, 0x2, !P3 ;  /* 0x00000002a900780c */ /* 0x000fe40005f21670 */
[----:B------:R-:W-:-:S04]  /*5f40*/  @!P4 IADD3 R213, P0, P2, R15, R28, R13 ;  /* 0x0000001c0fd5c210 */ /* 0x000fc80007a1e00d */
[----:B------:R-:W-:-:S07]  /*5f50*/  @!P4 IADD3.X R212, R11, R168, R12, P0, P2 ;  /* 0x000000a80bd4c210 */ /* 0x000fce00007e440c */
[----:B------:R-:W-:Y:S02]  /*5f60*/  @!P1 IADD3 R211, P0, P2, R15, R28, R13 ;  /* 0x0000001c0fd39210 */ /* 0x000fe40007a1e00d */
[----:B------:R-:W-:Y:S02]  /*5f70*/  @P1 LOP3.LUT R109, R109, 0x20, RZ, 0xfc, !PT ;  /* 0x000000206d6d1812 */ /* 0x000fe400078efcff */
[----:B------:R-:W-:Y:S02]  /*5f80*/  @!P1 IADD3.X R210, R11, R168, R12, P0, P2 ;  /* 0x000000a80bd29210 */ /* 0x000fe400007e440c */
[----:B------:R-:W-:Y:S02]  /*5f90*/  ISETP.LT.OR P1, PT, R169, 0x9, !P3 ;  /* 0x00000009a900780c */ /* 0x000fe40005f21670 */
[----:B------:R-:W-:-:S11]  /*5fa0*/  LOP3.LUT R109, R109, 0xffffffef, RZ, 0xc0, !PT ;  /* 0xffffffef6d6d7812 */ /* 0x000fd600078ec0ff */
        /* <DEDUP_REMOVED lines=8> */
[----:B------:R-:W-:Y:S02]  /*6030*/  ISETP.GE.AND P0, PT, R170, 0x109, PT ;  /* 0x00000109aa00780c */ /* 0x000fe40003f06270 */
[----:B------:R-:W-:Y:S02]  /*6040*/  LOP3.LUT R109, R109, 0xfffffffb, RZ, 0xc0, !PT ;  /* 0xfffffffb6d6d7812 */ /* 0x000fe400078ec0ff */
[----:B------:R-:W-:-:S02]  /*6050*/  ISETP.LT.OR P1, PT, R169, 0x1, !P0 ;  /* 0x00000001a900780c */ /* 0x000fc40004721670 */
[----:B------:R-:W-:-:S11]  /*6060*/  P2R R188, PR, RZ, 0x1 ;  /* 0x00000001ffbc7803 */ /* 0x000fd60000000000 */
        /* <DEDUP_REMOVED lines=14> */
[----:B------:R-:W-:Y:S02]  /*6150*/  LOP3.LUT R109, R109, 0xffffefff, RZ, 0xc0, !PT ;  /* 0xffffefff6d6d7812 */ /* 0x000fe400078ec0ff */
[----:B------:R-:W-:-:S09]  /*6160*/  P2R R203, PR, RZ, 0x4 ;  /* 0x00000004ffcb7803 */ /* 0x000fd20000000000 */
[----:B------:R-:W-:-:S04]  /*6170*/  @!P2 IADD3 R197, P4, P3, R15, R28, R16 ;  /* 0x0000001c0fc5a210 */ /* 0x000fc80007b9e010 */
[----:B------:R-:W-:Y:S02]  /*6180*/  @!P2 IADD3.X R198, R11, R168, R14, P4, P3 ;  /* 0x000000a80bc6a210 */ /* 0x000fe400027e640e */
[----:B------:R-:W-:-:S04]  /*6190*/  ISETP.GE.AND P2, PT, R170, 0x89, PT ;  /* 0x00000089aa00780c */ /* 0x000fc80003f46270 */
[----:B------:R-:W-:-:S13]  /*61a0*/  ISETP.LT.OR P1, PT, R169, 0x11, !P2 ;  /* 0x00000011a900780c */ /* 0x000fda0005721670 */
        /* <DEDUP_REMOVED lines=28> */
[----:B------:R-:W-:-:S04]  /*6370*/  ISETP.LT.OR P1, PT, R169, 0x19, !P0 ;  /* 0x00000019a900780c */ /* 0x000fc80004721670 */
[----:B------:R-:W-:-:S09]  /*6380*/  P2R R187, PR, RZ, 0x2 ;  /* 0x00000002ffbb7803 */ /* 0x000fd20000000000 */
[----:B------:R-:W-:-:S04]  /*6390*/  @!P1 IADD3 R185, P4, P3, R15, R28, R16 ;  /* 0x0000001c0fb99210 */ /* 0x000fc80007b9e010 */
[----:B------:R-:W-:Y:S02]  /*63a0*/  @!P1 IADD3.X R186, R11, R168, R14, P4, P3 ;  /* 0x000000a80bba9210 */ /* 0x000fe400027e640e */
[----:B------:R-:W-:Y:S02]  /*63b0*/  ISETP.LT.OR P3, PT, R169, 0x1a, !P0 ;  /* 0x0000001aa900780c */ /* 0x000fe40004761670 */
[----:B------:R-:W-:Y:S02]  /*63c0*/  LOP3.LUT P1, RZ, R109, 0x10000, RZ, 0xc0, !PT ;  /* 0x000100006dff7812 */ /* 0x000fe4000782c0ff */
[----:B------:R-:W-:-:S09]  /*63d0*/  P2R R191, PR, RZ, 0x8 ;  /* 0x00000008ffbf7803 */ /* 0x000fd20000000000 */
[----:B------:R-:W-:-:S04]  /*63e0*/  @!P3 IADD3 R189, P5, P4, R15, R28, R16 ;  /* 0x0000001c0fbdb210 */ /* 0x000fc80007cbe010 */
[----:B------:R-:W-:Y:S02]  /*63f0*/  @!P3 IADD3.X R190, R11, R168, R14, P5, P4 ;  /* 0x000000a80bbeb210 */ /* 0x000fe40002fe840e */
[----:B------:R-:W-:-:S04]  /*6400*/  ISETP.LT.OR P4, PT, R169, 0x21, !P2 ;  /* 0x00000021a900780c */ /* 0x000fc80005781670 */
[----:B------:R-:W-:-:S09]  /*6410*/  P2R R194, PR, RZ, 0x10 ;  /* 0x00000010ffc27803 */ /* 0x000fd20000000000 */
[----:B------:R-:W-:-:S04]  /*6420*/  @!P4 IADD3 R193, P6, P5, R15, R28, R13 ;  /* 0x0000001c0fc1c210 */ /* 0x000fc80007dde00d */
[----:B------:R-:W-:Y:S02]  /*6430*/  @!P4 IADD3.X R192, R11, R168, R12, P6, P5 ;  /* 0x000000a80bc0c210 */ /* 0x000fe400037ea40c */
[----:B------:R-:W-:-:S13]  /*6440*/  ISETP.LT.OR P5, PT, R169, 0x22, !P2 ;  /* 0x00000022a900780c */ /* 0x000fda00057a1670 */
[----:B------:R-:W-:-:S04]  /*6450*/  @!P5 IADD3 R195, P0, P6, R15, R28, R13 ;  /* 0x0000001c0fc3d210 */ /* 0x000fc80007e1e00d */
[----:B------:R-:W-:Y:S02]  /*6460*/  @!P5 IADD3.X R196, R11, R168, R12, P0, P6 ;  /* 0x000000a80bc4d210 */ /* 0x000fe400007ec40c */
[----:B01----:R-:W-:-:S05]  /*6470*/  IADD3 R165, P6, R92, 0x8, RZ ;  /* 0x000000085ca57810 */ /* 0x003fca0007fde0ff */
[----:B------:R-:W-:Y:S01]  /*6480*/  IMAD.X R164, RZ, RZ, R27, P6 ;  /* 0x000000ffffa47224 */ /* 0x000fe200030e061b */
[----:B------:R-:W-:-:S03]  /*6490*/  IADD3 R95, P6, R92, 0x80, RZ ;  /* 0x000000805c5f7810 */ /* 0x000fc60007fde0ff */
[----:B------:R-:W-:Y:S02]  /*64a0*/  IMAD R164, R164, UR8, RZ ;  /* 0x00000008a4a47c24 */ /* 0x000fe4000f8e02ff */
        /* <DEDUP_REMOVED lines=10> */
[----:B------:R-:W-:Y:S01]  /*6550*/  IADD3 R166, P6, R24, UR10, RZ ;  /* 0x0000000a18a67c10 */ /* 0x000fe2000ffde0ff */
[----:B------:R-:W-:Y:S02]  /*6560*/  IMAD R27, R27, UR8, RZ ;  /* 0x000000081b1b7c24 */ /* 0x000fe4000f8e02ff */
[----:B------:R-:W-:Y:S02]  /*6570*/  IMAD R214, R214, UR8, RZ ;  /* 0x00000008d6d67c24 */ /* 0x000fe4000f8e02ff */
[----:B------:R-:W-:-:S05]  /*6580*/  IMAD R27, R92, UR9, R27 ;  /* 0x000000095c1b7c24 */ /* 0x000fca000f8e021b */
[----:B------:R-:W-:Y:S01]  /*6590*/  IADD3.X R167, R25, UR11, R27, P6, !PT ;  /* 0x0000000b19a77c10 */ /* 0x000fe2000b7fe41b */
[----:B------:R-:W-:-:S04]  /*65a0*/  IMAD.WIDE.U32 R24, R165, UR8, R6 ;  /* 0x00000008a5187c25 */ /* 0x000fc8000f8e0006 */
[----:B------:R-:W-:Y:S01]  /*65b0*/  IMAD R165, R165, UR9, R164 ;  /* 0x00000009a5a57c24 */ /* 0x000fe2000f8e02a4 */
[----:B------:R-:W-:-:S04]  /*65c0*/  IADD3 R164, P6, R24, UR10, RZ ;  /* 0x0000000a18a47c10 */ /* 0x000fc8000ffde0ff */
        /* <DEDUP_REMOVED lines=11> */
[----:B------:R-:W-:Y:S01]  /*6680*/  IADD3 R26, P6, R24, UR10, RZ ;  /* 0x0000000a181a7c10 */ /* 0x000fe2000ffde0ff */
[----:B------:R-:W-:-:S03]  /*6690*/  IMAD.WIDE.U32 R6, R215, UR8, R6 ;  /* 0x00000008d7067c25 */ /* 0x000fc6000f8e0006 */
[----:B------:R-:W-:Y:S01]  /*66a0*/  IADD3.X R27, R25, UR11, R217, P6, !PT ;  /* 0x0000000b191b7c10 */ /* 0x000fe2000b7fe4d9 */
[----:B------:R-:W-:Y:S01]  /*66b0*/  IMAD R215, R215, UR9, R214 ;  /* 0x00000009d7d77c24 */ /* 0x000fe2000f8e02d6 */
[----:B------:R-:W-:-:S04]  /*66c0*/  IADD3 R24, P6, R6, UR10, RZ ;  /* 0x0000000a06187c10 */ /* 0x000fc8000ffde0ff */
[----:B------:R-:W-:Y:S02]  /*66d0*/  IADD3.X R25, R7, UR11, R215, P6, !PT ;  /* 0x0000000b07197c10 */ /* 0x000fe4000b7fe4d7 */
[----:B------:R-:W-:-:S04]  /*66e0*/  ISETP.GE.AND P6, PT, R170, 0x1, PT ;  /* 0x00000001aa00780c */ /* 0x000fc80003fc6270 */
[----:B------:R-:W-:-:S13]  /*66f0*/  ISETP.LT.OR P0, PT, R169, 0x1, !P6 ;  /* 0x00000001a900780c */ /* 0x000fda0007701670 */
[----:B------:R-:W0:Y:S02]  /*6700*/  @!P0 LDC.64 R6, c[0x0][0x5c0] ;  /* 0x00017000ff068b82 */ /* 0x000e240000000a00 */
[----:B0-----:R-:W-:Y:S02]  /*6710*/  @!P0 IADD3 R214, P2, R28, R6, RZ ;  /* 0x000000061cd68210 */ /* 0x001fe40007f5e0ff */
[----:B------:R-:W-:-:S03]  /*6720*/  PRMT R6, RZ, 0x7610, R6 ;  /* 0x00007610ff067816 */ /* 0x000fc60000000006 */
[----:B------:R-:W-:Y:S01]  /*6730*/  @!P0 IMAD.X R215, R168, 0x1, R7, P2 ;  /* 0x00000001a8d78824 */ /* 0x000fe200010e0607 */
[----:B------:R-:W-:Y:S02]  /*6740*/  LOP3.LUT P2, RZ, R109, 0x8000, RZ, 0xc0, !PT ;  /* 0x000080006dff7812 */ /* 0x000fe4000784c0ff */
[----:B------:R-:W3:Y:S02]  /*6750*/  @!P0 LDG.E.U8 R6, desc[UR30][R166.64] ;  /* 0x0000001ea6068981 */ /* 0x000ee4000c1e1100 */
[----:B---3--:R-:W-:-:S04]  /*6760*/  LOP3.LUT R6, R6, 0xff, RZ, 0xc0, !PT ;  /* 0x000000ff06067812 */ /* 0x008fc800078ec0ff */
[----:B------:R-:W-:-:S05]  /*6770*/  F2FP.F16.E4M3.UNPACK_B R6, R6 ;  /* 0x00000006ff06723e */ /* 0x000fca00020006ff */
[----:B------:R-:W-:-:S05]  /*6780*/  HADD2.F32 R7, -RZ, R6.H0_H0 ;  /* 0x20000006ff077230 */ /* 0x000fca0000004100 */
[----:B------:R-:W-:-:S04]  /*6790*/  FMUL R6, R7, R10 ;  /* 0x0000000a07067220 */ /* 0x000fc80000400000 */
[----:B--2---:R-:W-:Y:S01]  /*67a0*/  FFMA R6, R107, R9, R6 ;  /* 0x000000096b067223 */ /* 0x004fe20000000006 */
[----:B------:R-:W-:-:S04]  /*67b0*/  PRMT R107, RZ, 0x7610, R107 ;  /* 0x00007610ff6b7816 */ /* 0x000fc8000000006b */
[----:B------:R-:W-:-:S05]  /*67c0*/  F2FP.SATFINITE.E4M3.F32.PACK_AB_MERGE_C R217, RZ, R6, RZ ;  /* 0x00000006ffd9723e */ /* 0x000fca00048070ff */
[----:B------:R0:W-:Y:S01]  /*67d0*/  @!P0 STG.E.U8 desc[UR30][R214.64], R217 ;  /* 0x000000d9d6008986 */ /* 0x0001e2000c10111e */
[----:B------:R-:W-:-:S13]  /*67e0*/  ISETP.LT.OR P0, PT, R169, 0x2, !P6 ;  /* 0x00000002a900780c */ /* 0x000fda0007701670 */
[----:B------:R-:W2:Y:S01]  /*67f0*/  @!P0 LDG.E.U8 R107, desc[UR30][R166.64+0x1] ;  /* 0x0000011ea66b8981 */ /* 0x000ea2000c1e1100 */
[----:B------:R-:W1:Y:S02]  /*6800*/  @!P0 LDC.64 R6, c[0x0][0x5c0] ;  /* 0x00017000ff068b82 */ /* 0x000e640000000a00 */
[----:B-1----:R-:W-:-:S05]  /*6810*/  @!P0 IADD3 R6, P3, R28, R6, RZ ;  /* 0x000000061c068210 */ /* 0x002fca0007f7e0ff */
[----:B------:R-:W-:Y:S01]  /*6820*/  @!P0 IMAD.X R7, R168, 0x1, R7, P3 ;  /* 0x00000001a8078824 */ /* 0x000fe200018e0607 */
[----:B--2---:R-:W-:-:S04]  /*6830*/  LOP3.LUT R107, R107, 0xff, RZ, 0xc0, !PT ;  /* 0x000000ff6b6b7812 */ /* 0x004fc800078ec0ff */
[----:B------:R-:W-:-:S05]  /*6840*/  F2FP.F16.E4M3.UNPACK_B R107, R107 ;  /* 0x0000006bff6b723e */ /* 0x000fca00020006ff */
[----:B------:R-:W-:-:S05]  /*6850*/  HADD2.F32 R107, -RZ, R107.H0_H0 ;  /* 0x2000006bff6b7230 */ /* 0x000fca0000004100 */
[----:B------:R-:W-:-:S04]  /*6860*/  FMUL R107, R107, R10 ;  /* 0x0000000a6b6b7220 */ /* 0x000fc80000400000 */
[----:B------:R-:W-:Y:S01]  /*6870*/  FFMA R107, R106, R9, R107 ;  /* 0x000000096a6b7223 */ /* 0x000fe2000000006b */
[----:B------:R-:W-:-:S04]  /*6880*/  PRMT R106, RZ, 0x7610, R106 ;  /* 0x00007610ff6a7816 */ /* 0x000fc8000000006a */
[----:B0-----:R-:W-:-:S05]  /*6890*/  F2FP.SATFINITE.E4M3.F32.PACK_AB_MERGE_C R215, RZ, R107, RZ ;  /* 0x0000006bffd7723e */ /* 0x001fca00048070ff */
[----:B------:R0:W-:Y:S04]  /*68a0*/  @!P0 STG.E.U8 desc[UR30][R6.64+0x1], R215 ;  /* 0x000001d706008986 */ /* 0x0001e8000c10111e */
[----:B------:R-:W2:Y:S02]  /*68b0*/  @!P1 LDG.E.U8 R106, desc[UR30][R164.64] ;  /* 0x0000001ea46a9981 */ /* 0x000ea4000c1e1100 */
[----:B--2---:R-:W-:-:S04]  /*68c0*/  LOP3.LUT R106, R106, 0xff, RZ, 0xc0, !PT ;  /* 0x000000ff6a6a7812 */ /* 0x004fc800078ec0ff */
[----:B------:R-:W-:-:S05]  /*68d0*/  F2FP.F16.E4M3.UNPACK_B R106, R106 ;  /* 0x0000006aff6a723e */ /* 0x000fca00020006ff */
[----:B------:R-:W-:-:S05]  /*68e0*/  HADD2.F32 R107, -RZ, R106.H0_H0 ;  /* 0x2000006aff6b7230 */ /* 0x000fca0000004100 */
[----:B------:R-:W-:-:S04]  /*68f0*/  FMUL R106, R107, R10 ;  /* 0x0000000a6b6a7220 */ /* 0x000fc80000400000 */
[----:B------:R-:W-:Y:S01]  /*6900*/  FFMA R106, R101, R9, R106 ;  /* 0x00000009656a7223 */ /* 0x000fe2000000006a */
[----:B------:R-:W-:-:S04]  /*6910*/  PRMT R101, RZ, 0x7610, R101 ;  /* 0x00007610ff657816 */ /* 0x000fc80000000065 */
[----:B------:R-:W-:-:S05]  /*6920*/  F2FP.SATFINITE.E4M3.F32.PACK_AB_MERGE_C R107, RZ, R106, RZ ;  /* 0x0000006aff6b723e */ /* 0x000fca00048070ff */
[----:B------:R1:W-:Y:S04]  /*6930*/  @!P1 STG.E.U8 desc[UR30][R74.64], R107 ;  /* 0x0000006b4a009986 */ /* 0x0003e8000c10111e */
[----:B------:R-:W2:Y:S01]  /*6940*/  @!P2 LDG.E.U8 R101, desc[UR30][R164.64+0x1] ;  /* 0x0000011ea465a981 */ /* 0x000ea2000c1e1100 */
[----:B------:R-:W-:-:S13]  /*6950*/  ISETP.LT.OR P0, PT, R169, 0x9, !P6 ;  /* 0x00000009a900780c */ /* 0x000fda0007701670 */
[----:B0-----:R-:W1:Y:S02]  /*6960*/  @!P0 LDC.64 R6, c[0x0][0x5c0] ;  /* 0x00017000ff068b82 */ /* 0x001e640000000a00 */
[----:B-1----:R-:W-:Y:S02]  /*6970*/  @!P0 IADD3 R74, P1, R28, R6, RZ ;  /* 0x000000061c4a8210 */ /* 0x002fe40007f3e0ff */
[----:B------:R-:W-:Y:S02]  /*6980*/  PRMT R6, RZ, 0x7610, R6 ;  /* 0x00007610ff067816 */ /* 0x000fe40000000006 */
[----:B--2---:R-:W-:-:S04]  /*6990*/  LOP3.LUT R101, R101, 0xff, RZ, 0xc0, !PT ;  /* 0x000000ff65657812 */ /* 0x004fc800078ec0ff */
[----:B------:R-:W-:-:S05]  /*69a0*/  F2FP.F16.E4M3.UNPACK_B R101, R101 ;  /* 0x00000065ff65723e */ /* 0x000fca00020006ff */
[----:B------:R-:W-:-:S05]  /*69b0*/  HADD2.F32 R101, -RZ, R101.H0_H0 ;  /* 0x20000065ff657230 */ /* 0x000fca0000004100 */
[----:B------:R-:W-:-:S04]  /*69c0*/  FMUL R101, R101, R10 ;  /* 0x0000000a65657220 */ /* 0x000fc80000400000 */
[----:B------:R-:W-:-:S05]  /*69d0*/  FFMA R101, R108, R9, R101 ;  /* 0x000000096c657223 */ /* 0x000fca0000000065 */
[----:B------:R-:W-:-:S05]  /*69e0*/  F2FP.SATFINITE.E4M3.F32.PACK_AB_MERGE_C R101, RZ, R101, RZ ;  /* 0x00000065ff65723e */ /* 0x000fca00048070ff */
[----:B------:R0:W-:Y:S04]  /*69f0*/  @!P2 STG.E.U8 desc[UR30][R32.64+0x1], R101 ;  /* 0x000001652000a986 */ /* 0x0001e8000c10111e */
[----:B------:R-:W2:Y:S01]  /*6a00*/  @!P0 LDG.E.U8 R6, desc[UR30][R166.64+0x8] ;  /* 0x0000081ea6068981 */ /* 0x000ea2000c1e1100 */
[----:B------:R-:W-:Y:S01]  /*6a10*/  @!P0 IMAD.X R75, R168, 0x1, R7, P1 ;  /* 0x00000001a84b8824 */ /* 0x000fe200008e0607 */
[----:B------:R-:W-:Y:S02]  /*6a20*/  ISETP.LT.OR P1, PT, R169, 0xa, !P6 ;  /* 0x0000000aa900780c */ /* 0x000fe40007721670 */
[----:B0-----:R-:W-:Y:S02]  /*6a30*/  PRMT R32, RZ, 0x7610, R32 ;  /* 0x00007610ff207816 */ /* 0x001fe40000000020 */
[----:B--2---:R-:W-:-:S04]  /*6a40*/  LOP3.LUT R6, R6, 0xff, RZ, 0xc0, !PT ;  /* 0x000000ff06067812 */ /* 0x004fc800078ec0ff */
[----:B------:R-:W-:-:S05]  /*6a50*/  F2FP.F16.E4M3.UNPACK_B R6, R6 ;  /* 0x00000006ff06723e */ /* 0x000fca00020006ff */
[----:B------:R-:W-:-:S05]  /*6a60*/  HADD2.F32 R7, -RZ, R6.H0_H0 ;  /* 0x20000006ff077230 */ /* 0x000fca0000004100 */
[----:B------:R-:W-:-:S04]  /*6a70*/  FMUL R6, R7, R10 ;  /* 0x0000000a07067220 */ /* 0x000fc80000400000 */
[----:B------:R-:W-:-:S05]  /*6a80*/  FFMA R6, R127, R9, R6 ;  /* 0x000000097f067223 */ /* 0x000fca0000000006 */
[----:B------:R-:W-:Y:S02]  /*6a90*/  F2FP.SATFINITE.E4M3.F32.PACK_AB_MERGE_C R101, RZ, R6, RZ ;  /* 0x00000006ff65723e */ /* 0x000fe400048070ff */
[----:B------:R-:W0:Y:S03]  /*6aa0*/  @!P1 LDC.64 R6, c[0x0][0x5c0] ;  /* 0x00017000ff069b82 */ /* 0x000e260000000a00 */
[----:B------:R1:W-:Y:S04]  /*6ab0*/  @!P0 STG.E.U8 desc[UR30][R74.64+0x8], R101 ;  /* 0x000008654a008986 */ /* 0x0003e8000c10111e */
[----:B------:R-:W2:Y:S01]  /*6ac0*/  @!P1 LDG.E.U8 R32, desc[UR30][R166.64+0x9] ;  /* 0x0000091ea6209981 */ /* 0x000ea2000c1e1100 */
[----:B------:R-:W-:-:S02]  /*6ad0*/  LOP3.LUT P4, RZ, R8, 0x8000, RZ, 0xc0, !PT ;  /* 0x0000800008ff7812 */ /* 0x000fc4000788c0ff */
[----:B0-----:R-:W-:-:S05]  /*6ae0*/  @!P1 IADD3 R6, P0, R28, R6, RZ ;  /* 0x000000061c069210 */ /* 0x001fca0007f1e0ff */
[----:B------:R-:W-:Y:S01]  /*6af0*/  @!P1 IMAD.X R7, R168, 0x1, R7, P0 ;  /* 0x00000001a8079824 */ /* 0x000fe200000e0607 */
[----:B--2---:R-:W-:-:S04]  /*6b00*/  LOP3.LUT R32, R32, 0xff, RZ, 0xc0, !PT ;  /* 0x000000ff20207812 */ /* 0x004fc800078ec0ff */
[----:B------:R-:W-:-:S05]  /*6b10*/  F2FP.F16.E4M3.UNPACK_B R32, R32 ;  /* 0x00000020ff20723e */ /* 0x000fca00020006ff */
[----:B------:R-:W-:-:S05]  /*6b20*/  HADD2.F32 R33, -RZ, R32.H0_H0 ;  /* 0x20000020ff217230 */ /* 0x000fca0000004100 */
[----:B------:R-:W-:-:S04]  /*6b30*/  FMUL R33, R33, R10 ;  /* 0x0000000a21217220 */ /* 0x000fc80000400000 */
[----:B------:R-:W-:Y:S01]  /*6b40*/  FFMA R33, R122, R9, R33 ;  /* 0x000000097a217223 */ /* 0x000fe20000000021 */
[----:B------:R-:W-:-:S04]  /*6b50*/  PRMT R32, RZ, 0x7610, R32 ;  /* 0x00007610ff207816 */ /* 0x000fc80000000020 */
[----:B-1----:R-:W-:-:S05]  /*6b60*/  F2FP.SATFINITE.E4M3.F32.PACK_AB_MERGE_C R75, RZ, R33, RZ ;  /* 0x00000021ff4b723e */ /* 0x002fca00048070ff */
[----:B------:R0:W-:Y:S04]  /*6b70*/  @!P1 STG.E.U8 desc[UR30][R6.64+0x9], R75 ;  /* 0x0000094b06009986 */ /* 0x0001e8000c10111e */
[----:B------:R-:W2:Y:S01]  /*6b80*/  @!P4 LDG.E.U8 R32, desc[UR30][R164.64+0x8] ;  /* 0x0000081ea420c981 */ /* 0x000ea2000c1e1100 */
[----:B------:R-:W-:Y:S02]  /*6b90*/  LOP3.LUT P3, RZ, R8, 0x4000, RZ, 0xc0, !PT ;  /* 0x0000400008ff7812 */ /* 0x000fe4000786c0ff */
[----:B--2---:R-:W-:-:S04]  /*6ba0*/  LOP3.LUT R32, R32, 0xff, RZ, 0xc0, !PT ;  /* 0x000000ff20207812 */ /* 0x004fc800078ec0ff */
[----:B------:R-:W-:-:S05]  /*6bb0*/  F2FP.F16.E4M3.UNPACK_B R32, R32 ;  /* 0x00000020ff20723e */ /* 0x000fca00020006ff */
[----:B------:R-:W-:-:S05]  /*6bc0*/  HADD2.F32 R33, -RZ, R32.H0_H0 ;  /* 0x20000020ff217230 */ /* 0x000fca0000004100 */
[----:B------:R-:W-:-:S04]  /*6bd0*/  FMUL R32, R33, R10 ;  /* 0x0000000a21207220 */ /* 0x000fc80000400000 */
[----:B------:R-:W-:-:S05]  /*6be0*/  FFMA R32, R119, R9, R32 ;  /* 0x0000000977207223 */ /* 0x000fca0000000020 */
[----:B------:R-:W-:Y:S02]  /*6bf0*/  F2FP.SATFINITE.E4M3.F32.PACK_AB_MERGE_C R33, RZ, R32, RZ ;  /* 0x00000020ff21723e */ /* 0x000fe400048070ff */
[----:B------:R-:W-:-:S03]  /*6c00*/  PRMT R32, RZ, 0x7610, R32 ;  /* 0x00007610ff207816 */ /* 0x000fc60000000020 */
[----:B------:R1:W-:Y:S04]  /*6c10*/  @!P4 STG.E.U8 desc[UR30][R42.64+0x8], R33 ;  /* 0x000008212a00c986 */ /* 0x0003e8000c10111e */
[----:B------:R-:W2:Y:S01]  /*6c20*/  @!P3 LDG.E.U8 R32, desc[UR30][R164.64+0x9] ;  /* 0x0000091ea420b981 */ /* 0x000ea2000c1e1100 */
[----:B------:R-:W-:Y:S02]  /*6c30*/  LOP3.LUT P0, RZ, R8, 0x2000, RZ, 0xc0, !PT ;  /* 0x0000200008ff7812 */ /* 0x000fe4000780c0ff */
[----:B0-----:R-:W-:Y:S02]  /*6c40*/  PRMT R6, RZ, 0x7610, R6 ;  /* 0x00007610ff067816 */ /* 0x001fe40000000006 */
        /* <DEDUP_REMOVED lines=14> */
[----:B-1----:R-:W-:Y:S02]  /*6d30*/  F2FP.SATFINITE.E4M3.F32.PACK_AB_MERGE_C R33, RZ, R6, RZ ;  /* 0x00000006ff21723e */ /* 0x002fe400048070ff */
[----:B------:R-:W-:-:S03]  /*6d40*/  PRMT R6, RZ, 0x7610, R6 ;  /* 0x00007610ff067816 */ /* 0x000fc60000000006 */
        /* <DEDUP_REMOVED lines=8> */
[----:B0-----:R-:W-:Y:S02]  /*6dd0*/  F2FP.SATFINITE.E4M3.F32.PACK_AB_MERGE_C R41, RZ, R7, RZ ;  /* 0x00000007ff29723e */ /* 0x001fe400048070ff */
[----:B------:R-:W0:Y:S03]  /*6de0*/  @!P2 LDC.64 R6, c[0x0][0x5c0] ;  /* 0x00017000ff06ab82 */ /* 0x000e260000000a00 */
[----:B------:R2:W-:Y:S01]  /*6df0*/  @!P1 STG.E.U8 desc[UR30][R30.64+0x1], R41 ;  /* 0x000001291e009986 */ /* 0x0005e2000c10111e */
[----:B0-----:R-:W-:Y:S02]  /*6e00*/  @!P2 IADD3 R32, P1, R213, R6, RZ ;  /* 0x00000006d520a210 */ /* 0x001fe40007f3e0ff */
[----:B------:R-:W-:-:S06]  /*6e10*/  PRMT R6, RZ, 0x7610, R6 ;  /* 0x00007610ff067816 */ /* 0x000fcc0000000006 */
[----:B------:R-:W3:Y:S01]  /*6e20*/  @!P2 LDG.E.U8 R6, desc[UR30][R92.64] ;  /* 0x0000001e5c06a981 */ /* 0x000ee2000c1e1100 */
[----:B-1----:R-:W-:Y:S01]  /*6e30*/  @!P2 IMAD.X R33, R212, 0x1, R7, P1 ;  /* 0x00000001d421a824 */ /* 0x002fe200008e0607 */
[----:B------:R-:W-:Y:S02]  /*6e40*/  LOP3.LUT P3, RZ, R109, 0x20, RZ, 0xc0, !PT ;  /* 0x000000206dff7812 */ /* 0x000fe4000786c0ff */
[----:B--2---:R-:W-:Y:S02]  /*6e50*/  PRMT R30, RZ, 0x7610, R30 ;  /* 0x00007610ff1e7816 */ /* 0x004fe4000000001e */
[----:B---3--:R-:W-:-:S04]  /*6e60*/  LOP3.LUT R6, R6, 0xff, RZ, 0xc0, !PT ;  /* 0x000000ff06067812 */ /* 0x008fc800078ec0ff */
        /* <DEDUP_REMOVED lines=31> */
[----:B--2---:R-:W-:-:S04]  /*7060*/  LOP3.LUT R30, R30, 0xff, RZ, 0xc0, !PT ;  /* 0x000000ff1e1e7812 */ /* 0x004fc800078ec0ff */
[----:B------:R-:W-:-:S05]  /*7070*/  F2FP.F16.E4M3.UNPACK_B R30, R30 ;  /* 0x0000001eff1e723e */ /* 0x000fca00020006ff */
[----:B0-----:R-:W-:-:S05]  /*7080*/  HADD2.F32 R7, -RZ, R30.H0_H0 ;  /* 0x2000001eff077230 */ /* 0x001fca0000004100 */
[----:B------:R-:W-:-:S04]  /*7090*/  FMUL R7, R7, R10 ;  /* 0x0000000a07077220 */ /* 0x000fc80000400000 */
[----:B------:R-:W-:-:S05]  /*70a0*/  FFMA R7, R146, R9, R7 ;  /* 0x0000000992077223 */ /* 0x000fca0000000007 */
[----:B------:R-:W-:Y:S02]  /*70b0*/  F2FP.SATFINITE.E4M3.F32.PACK_AB_MERGE_C R33, RZ, R7, RZ ;  /* 0x00000007ff21723e */ /* 0x000fe400048070ff */
[----:B------:R-:W0:Y:S03]  /*70c0*/  @!P2 LDC.64 R6, c[0x0][0x5c0] ;  /* 0x00017000ff06ab82 */ /* 0x000e260000000a00 */
[----:B------:R-:W-:Y:S01]  /*70d0*/  @!P1 STG.E.U8 desc[UR30][R58.64+0x9], R33 ;  /* 0x000009213a009986 */ /* 0x000fe2000c10111e */
[----:B0-----:R-:W-:Y:S02]  /*70e0*/  @!P2 IADD3 R30, P1, R209, R6, RZ ;  /* 0x00000006d11ea210 */ /* 0x001fe40007f3e0ff */
[----:B------:R-:W-:-:S06]  /*70f0*/  PRMT R6, RZ, 0x7610, R6 ;  /* 0x00007610ff067816 */ /* 0x000fcc0000000006 */
[----:B------:R-:W2:Y:S01]  /*7100*/  @!P2 LDG.E.U8 R6, desc[UR30][R92.64+0x8] ;  /* 0x0000081e5c06a981 */ /* 0x000ea2000c1e1100 */
[----:B-1----:R-:W-:Y:S01]  /*7110*/  @!P2 IMAD.X R31, R208, 0x1, R7, P1 ;  /* 0x00000001d01fa824 */ /* 0x002fe200008e0607 */
[----:B------:R-:W-:Y:S02]  /*7120*/  LOP3.LUT P3, RZ, R109, 0x8, RZ, 0xc0, !PT ;  /* 0x000000086dff7812 */ /* 0x000fe4000786c0ff */
[----:B------:R-:W-:Y:S02]  /*7130*/  PRMT R32, RZ, 0x7610, R32 ;  /* 0x00007610ff207816 */ /* 0x000fe40000000020 */
        /* <DEDUP_REMOVED lines=10> */
[----:B-1----:R-:W-:Y:S02]  /*71e0*/  PRMT R30, RZ, 0x7610, R30 ;  /* 0x00007610ff1e7816 */ /* 0x002fe4000000001e */
[----:B0-----:R-:W-:-:S05]  /*71f0*/  @!P3 IADD3 R6, P4, R207, R6, RZ ;  /* 0x00000006cf06b210 */ /* 0x001fca0007f9e0ff */
[----:B------:R-:W-:Y:S01]  /*7200*/  @!P3 IMAD.X R7, R206, 0x1, R7, P4 ;  /* 0x00000001ce07b824 */ /* 0x000fe200020e0607 */
        /* <DEDUP_REMOVED lines=72> */
[----:B------:R2:W-:Y:S01]  /*7690*/  @!P0 STG.E.U8 desc[UR30][R36.64+0x9], R33 ;  /* 0x0000092124008986 */ /* 0x0005e2000c10111e */
[----:B0-----:R-:W-:Y:S02]  /*76a0*/  @!P1 IADD3 R30, P0, R199, R6, RZ ;  /* 0x00000006c71e9210 */ /* 0x001fe40007f1e0ff */
[----:B------:R-:W-:-:S06]  /*76b0*/  PRMT R6, RZ, 0x7610, R6 ;  /* 0x00007610ff067816 */ /* 0x000fcc0000000006 */
[----:B------:R-:W3:Y:S01]  /*76c0*/  @!P1 LDG.E.U8 R6, desc[UR30][R24.64+0x8] ;  /* 0x0000081e18069981 */ /* 0x000ee2000c1e1100 */
[----:B-1----:R-:W-:Y:S01]  /*76d0*/  @!P1 IMAD.X R31, R200, 0x1, R7, P0 ;  /* 0x00000001c81f9824 */ /* 0x002fe200000e0607 */
[----:B------:R-:W-:Y:S02]  /*76e0*/  ISETP.NE.AND P2, PT, R203, RZ, PT ;  /* 0x000000ffcb00720c */ /* 0x000fe40003f45270 */
[----:B---3--:R-:W-:-:S04]  /*76f0*/  LOP3.LUT R6, R6, 0xff, RZ, 0xc0, !PT ;  /* 0x000000ff06067812 */ /* 0x008fc800078ec0ff */
[----:B------:R-:W-:-:S05]  /*7700*/  F2FP.F16.E4M3.UNPACK_B R6, R6 ;  /* 0x00000006ff06723e */ /* 0x000fca00020006ff */
[----:B------:R-:W-:-:S05]  /*7710*/  HADD2.F32 R7, -RZ, R6.H0_H0 ;  /* 0x20000006ff077230 */ /* 0x000fca0000004100 */
        /* <DEDUP_REMOVED lines=8> */
[----:B--2---:R-:W-:Y:S01]  /*77a0*/  @!P2 IMAD.X R33, R198, 0x1, R7, P0 ;  /* 0x00000001c621a824 */ /* 0x004fe200000e0607 */
[----:B---3--:R-:W-:-:S04]  /*77b0*/  LOP3.LUT R6, R6, 0xff, RZ, 0xc0, !PT ;  /* 0x000000ff06067812 */ /* 0x008fc800078ec0ff */
[----:B------:R-:W-:-:S05]  /*77c0*/  F2FP.F16.E4M3.UNPACK_B R6, R6 ;  /* 0x00000006ff06723e */ /* 0x000fca00020006ff */
[----:B------:R-:W-:-:S05]  /*77d0*/  HADD2.F32 R7, -RZ, R6.H0_H0 ;  /* 0x20000006ff077230 */ /* 0x000fca0000004100 */
[----:B------:R-:W-:-:S04]  /*77e0*/  FMUL R7, R7, R10 ;  /* 0x0000000a07077220 */ /* 0x000fc80000400000 */
[----:B------:R-:W-:-:S05]  /*77f0*/  FFMA R7, R158, R9, R7 ;  /* 0x000000099e077223 */ /* 0x000fca0000000007 */
[----:B-1----:R-:W-:-:S05]  /*7800*/  F2FP.SATFINITE.E4M3.F32.PACK_AB_MERGE_C R35, RZ, R7, RZ ;  /* 0x00000007ff23723e */ /* 0x002fca00048070ff */
[----:B------:R0:W-:Y:S01]  /*7810*/  @!P2 STG.E.U8 desc[UR30][R32.64+0x9], R35 ;  /* 0x000009232000a986 */ /* 0x0001e2000c10111e */
[----:B------:R-:W-:-:S13]  /*7820*/  ISETP.LT.OR P2, PT, R169, 0x11, !P6 ;  /* 0x00000011a900780c */ /* 0x000fda0007741670 */
[----:B------:R-:W1:Y:S02]  /*7830*/  @!P2 LDC.64 R6, c[0x0][0x5c0] ;  /* 0x00017000ff06ab82 */ /* 0x000e640000000a00 */
[----:B-1----:R-:W-:Y:S02]  /*7840*/  @!P2 IADD3 R30, P1, R28, R6, RZ ;  /* 0x000000061c1ea210 */ /* 0x002fe40007f3e0ff */
[----:B------:R-:W-:-:S06]  /*7850*/  PRMT R6, RZ, 0x7610, R6 ;  /* 0x00007610ff067816 */ /* 0x000fcc0000000006 */
[----:B------:R-:W2:Y:S01]  /*7860*/  @!P2 LDG.E.U8 R6, desc[UR30][R166.64+0x10] ;  /* 0x0000101ea606a981 */ /* 0x000ea2000c1e1100 */
[----:B------:R-:W-:Y:S01]  /*7870*/  @!P2 IMAD.X R31, R168, 0x1, R7, P1 ;  /* 0x00000001a81fa824 */ /* 0x000fe200008e0607 */
[----:B0-----:R-:W-:Y:S02]  /*7880*/  PRMT R32, RZ, 0x7610, R32 ;  /* 0x00007610ff207816 */ /* 0x001fe40000000020 */
[----:B--2---:R-:W-:-:S04]  /*7890*/  LOP3.LUT R6, R6, 0xff, RZ, 0xc0, !PT ;  /* 0x000000ff06067812 */ /* 0x004fc800078ec0ff */
[----:B------:R-:W-:-:S05]  /*78a0*/  F2FP.F16.E4M3.UNPACK_B R6, R6 ;  /* 0x00000006ff06723e */ /* 0x000fca00020006ff */
[----:B------:R-:W-:-:S05]  /*78b0*/  HADD2.F32 R7, -RZ, R6.H0_H0 ;  /* 0x20000006ff077230 */ /* 0x000fca0000004100 */
[----:B------:R-:W-:-:S04]  /*78c0*/  FMUL R6, R7, R10 ;  /* 0x0000000a07067220 */ /* 0x000fc80000400000 */
[----:B------:R-:W-:-:S05]  /*78d0*/  FFMA R6, R153, R9, R6 ;  /* 0x0000000999067223 */ /* 0x000fca0000000006 */
[----:B------:R-:W-:-:S05]  /*78e0*/  F2FP.SATFINITE.E4M3.F32.PACK_AB_MERGE_C R35, RZ, R6, RZ ;  /* 0x00000006ff23723e */ /* 0x000fca00048070ff */
[----:B------:R0:W-:Y:S01]  /*78f0*/  @!P2 STG.E.U8 desc[UR30][R30.64+0x10], R35 ;  /* 0x000010231e00a986 */ /* 0x0001e2000c10111e */
[----:B------:R-:W-:-:S13]  /*7900*/  ISETP.LT.OR P2, PT, R169, 0x12, !P6 ;  /* 0x00000012a900780c */ /* 0x000fda0007741670 */
[----:B------:R-:W2:Y:S01]  /*7910*/  @!P2 LDG.E.U8 R32, desc[UR30][R166.64+0x11] ;  /* 0x0000111ea620a981 */ /* 0x000ea2000c1e1100 */
[----:B------:R-:W1:Y:S01]  /*7920*/  @!P2 LDC.64 R6, c[0x0][0x5c0] ;  /* 0x00017000ff06ab82 */ /* 0x000e620000000a00 */
[----:B------:R-:W-:Y:S02]  /*7930*/  LOP3.LUT P0, RZ, R8, 0x200, RZ, 0xc0, !PT ;  /* 0x0000020008ff7812 */ /* 0x000fe4000780c0ff */
[----:B0-----:R-:W-:Y:S02]  /*7940*/  PRMT R30, RZ, 0x7610, R30 ;  /* 0x00007610ff1e7816 */ /* 0x001fe4000000001e */
[----:B-1----:R-:W-:-:S05]  /*7950*/  @!P2 IADD3 R6, P3, R28, R6, RZ ;  /* 0x000000061c06a210 */ /* 0x002fca0007f7e0ff */
        /* <DEDUP_REMOVED lines=19> */
[----:B------:R-:W-:Y:S02]  /*7a90*/  ISETP.LT.OR P2, PT, R169, 0x19, !P6 ;  /* 0x00000019a900780c */ /* 0x000fe40007741670 */
[----:B--2---:R-:W-:-:S04]  /*7aa0*/  LOP3.LUT R30, R30, 0xff, RZ, 0xc0, !PT ;  /* 0x000000ff1e1e7812 */ /* 0x004fc800078ec0ff */
[----:B------:R-:W-:-:S05]  /*7ab0*/  F2FP.F16.E4M3.UNPACK_B R30, R30 ;  /* 0x0000001eff1e723e */ /* 0x000fca00020006ff */
[----:B0-----:R-:W-:-:S05]  /*7ac0*/  HADD2.F32 R7, -RZ, R30.H0_H0 ;  /* 0x2000001eff077230 */ /* 0x001fca0000004100 */
[----:B------:R-:W-:-:S04]  /*7ad0*/  FMUL R7, R7, R10 ;  /* 0x0000000a07077220 */ /* 0x000fc80000400000 */
[----:B------:R-:W-:Y:S01]  /*7ae0*/  FFMA R7, R154, R9, R7 ;  /* 0x000000099a077223 */ /* 0x000fe20000000007 */
[----:B------:R-:W-:-:S04]  /*7af0*/  PRMT R30, RZ, 0x7610, R30 ;  /* 0x00007610ff1e7816 */ /* 0x000fc8000000001e */
[----:B------:R-:W-:Y:S02]  /*7b00*/  F2FP.SATFINITE.E4M3.F32.PACK_AB_MERGE_C R33, RZ, R7, RZ ;  /* 0x00000007ff21723e */ /* 0x000fe400048070ff */
[----:B------:R-:W0:Y:S03]  /*7b10*/  @!P2 LDC.64 R6, c[0x0][0x5c0] ;  /* 0x00017000ff06ab82 */ /* 0x000e260000000a00 */
[----:B------:R-:W-:Y:S04]  /*7b20*/  @!P1 STG.E.U8 desc[UR30][R68.64+0x11], R33 ;  /* 0x0000112144009986 */ /* 0x000fe8000c10111e */
[----:B------:R-:W2:Y:S01]  /*7b30*/  @!P2 LDG.E.U8 R30, desc[UR30][R166.64+0x18] ;  /* 0x0000181ea61ea981 */ /* 0x000ea2000c1e1100 */
[----:B0-----:R-:W-:-:S05]  /*7b40*/  @!P2 IADD3 R6, P0, R28, R6, RZ ;  /* 0x000000061c06a210 */ /* 0x001fca0007f1e0ff */
[----:B------:R-:W-:Y:S01]  /*7b50*/  @!P2 IMAD.X R7, R168, 0x1, R7, P0 ;  /* 0x00000001a807a824 */ /* 0x000fe200000e0607 */
[----:B------:R-:W-:Y:S02]  /*7b60*/  PRMT R32, RZ, 0x7610, R32 ;  /* 0x00007610ff207816 */ /* 0x000fe40000000020 */
[----:B--2---:R-:W-:-:S04]  /*7b70*/  LOP3.LUT R30, R30, 0xff, RZ, 0xc0, !PT ;  /* 0x000000ff1e1e7812 */ /* 0x004fc800078ec0ff */
[----:B------:R-:W-:-:S05]  /*7b80*/  F2FP.F16.E4M3.UNPACK_B R30, R30 ;  /* 0x0000001eff1e723e */ /* 0x000fca00020006ff */
[----:B-1----:R-:W-:-:S05]  /*7b90*/  HADD2.F32 R31, -RZ, R30.H0_H0 ;  /* 0x2000001eff1f7230 */ /* 0x002fca0000004100 */
        /* <DEDUP_REMOVED lines=47> */
[----:B------:R-:W-:Y:S04]  /*7e90*/  @!P1 STG.E.U8 desc[UR30][R62.64+0x10], R33 ;  /* 0x000010213e009986 */ /* 0x000fe8000c10111e */
[----:B------:R-:W2:Y:S01]  /*7ea0*/  @!P2 LDG.E.U8 R6, desc[UR30][R94.64+0x11] ;  /* 0x0000111e5e06a981 */ /* 0x000ea2000c1e1100 */
[----:B------:R-:W-:Y:S02]  /*7eb0*/  LOP3.LUT P3, RZ, R109, 0x1000, RZ, 0xc0, !PT ;  /* 0x000010006dff7812 */ /* 0x000fe4000786c0ff */
[----:B------:R-:W-:Y:S02]  /*7ec0*/  PRMT R30, RZ, 0x7610, R30 ;  /* 0x00007610ff1e7816 */ /* 0x000fe4000000001e */
[----:B--2---:R-:W-:-:S04]  /*7ed0*/  LOP3.LUT R6, R6, 0xff, RZ, 0xc0, !PT ;  /* 0x000000ff06067812 */ /* 0x004fc800078ec0ff */
[----:B------:R-:W-:-:S05]  /*7ee0*/  F2FP.F16.E4M3.UNPACK_B R6, R6 ;  /* 0x00000006ff06723e */ /* 0x000fca00020006ff */
[----:B------:R-:W-:-:S05]  /*7ef0*/  HADD2.F32 R7, -RZ, R6.H0_H0 ;  /* 0x20000006ff077230 */ /* 0x000fca0000004100 */
[----:B------:R-:W-:-:S04]  /*7f00*/  FMUL R7, R7, R10 ;  /* 0x0000000a07077220 */ /* 0x000fc80000400000 */
[----:B------:R-:W-:-:S05]  /*7f10*/  FFMA R7, R148, R9, R7 ;  /* 0x0000000994077223 */ /* 0x000fca0000000007 */
[----:B-1----:R-:W-:Y:S02]  /*7f20*/  F2FP.SATFINITE.E4M3.F32.PACK_AB_MERGE_C R35, RZ, R7, RZ ;  /* 0x00000007ff23723e */ /* 0x002fe400048070ff */
[----:B------:R-:W1:Y:S03]  /*7f30*/  @!P3 LDC.64 R6, c[0x0][0x5c0] ;  /* 0x00017000ff06bb82 */ /* 0x000e660000000a00 */
[----:B------:R2:W-:Y:S04]  /*7f40*/  @!P2 STG.E.U8 desc[UR30][R60.64+0x11], R35 ;  /* 0x000011233c00a986 */ /* 0x0005e8000c10111e */
[----:B------:R-:W3:Y:S01]  /*7f50*/  @!P3 LDG.E.U8 R30, desc[UR30][R92.64+0x10] ;  /* 0x0000101e5c1eb981 */ /* 0x000ee2000c1e1100 */
[----:B------:R-:W-:-:S02]  /*7f60*/  LOP3.LUT P0, RZ, R109, 0x800, RZ, 0xc0, !PT ;  /* 0x000008006dff7812 */ /* 0x000fc4000780c0ff */
[----:B------:R-:W-:Y:S02]  /*7f70*/  PRMT R32, RZ, 0x7610, R32 ;  /* 0x00007610ff207816 */ /* 0x000fe40000000020 */
[----:B-1----:R-:W-:-:S05]  /*7f80*/  @!P3 IADD3 R6, P2, R173, R6, RZ ;  /* 0x00000006ad06b210 */ /* 0x002fca0007f5e0ff */
[----:B------:R-:W-:Y:S01]  /*7f90*/  @!P3 IMAD.X R7, R174, 0x1, R7, P2 ;  /* 0x00000001ae07b824 */ /* 0x000fe200010e0607 */
[----:B---3--:R-:W-:-:S04]  /*7fa0*/  LOP3.LUT R30, R30, 0xff, RZ, 0xc0, !PT ;  /* 0x000000ff1e1e7812 */ /* 0x008fc800078ec0ff */
[----:B------:R-:W-:-:S05]  /*7fb0*/  F2FP.F16.E4M3.UNPACK_B R30, R30 ;  /* 0x0000001eff1e723e */ /* 0x000fca00020006ff */
[----:B0-----:R-:W-:-:S05]  /*7fc0*/  HADD2.F32 R31, -RZ, R30.H0_H0 ;  /* 0x2000001eff1f7230 */ /* 0x001fca0000004100 */
[----:B------:R-:W-:-:S04]  /*7fd0*/  FMUL R30, R31, R10 ;  /* 0x0000000a1f1e7220 */ /* 0x000fc80000400000 */
[----:B------:R-:W-:-:S05]  /*7fe0*/  FFMA R30, R143, R9, R30 ;  /* 0x000000098f1e7223 */ /* 0x000fca000000001e */
[----:B--2---:R-:W-:Y:S02]  /*7ff0*/  F2FP.SATFINITE.E4M3.F32.PACK_AB_MERGE_C R35, RZ, R30, RZ ;  /* 0x0000001eff23723e */ /* 0x004fe400048070ff */
        /* <DEDUP_REMOVED lines=34> */
[----:B------:R-:W-:Y:S04]  /*8220*/  @!P2 STG.E.U8 desc[UR30][R52.64+0x19], R33 ;  /* 0x000019213400a986 */ /* 0x000fe8000c10111e */
[----:B------:R-:W2:Y:S01]  /*8230*/  @!P3 LDG.E.U8 R30, desc[UR30][R92.64+0x18] ;  /* 0x0000181e5c1eb981 */ /* 0x000ea2000c1e1100 */
[----:B------:R-:W-:-:S02]  /*8240*/  LOP3.LUT P0, RZ, R109, 0x200, RZ, 0xc0, !PT ;  /* 0x000002006dff7812 */ /* 0x000fc4000780c0ff */
[----:B------:R-:W-:Y:S02]  /*8250*/  PRMT R32, RZ, 0x7610, R32 ;  /* 0x00007610ff207816 */ /* 0x000fe40000000020 */
[----:B0-----:R-:W-:-:S05]  /*8260*/  @!P3 IADD3 R6, P2, R177, R6, RZ ;  /* 0x00000006b106b210 */ /* 0x001fca0007f5e0ff */
[----:B------:R-:W-:Y:S01]  /*8270*/  @!P3 IMAD.X R7, R178, 0x1, R7, P2 ;  /* 0x00000001b207b824 */ /* 0x000fe200010e0607 */
[----:B--2---:R-:W-:-:S04]  /*8280*/  LOP3.LUT R30, R30, 0xff, RZ, 0xc0, !PT ;  /* 0x000000ff1e1e7812 */ /* 0x004fc800078ec0ff */
[----:B------:R-:W-:-:S05]  /*8290*/  F2FP.F16.E4M3.UNPACK_B R30, R30 ;  /* 0x0000001eff1e723e */ /* 0x000fca00020006ff */
[----:B------:R-:W-:-:S05]  /*82a0*/  HADD2.F32 R31, -RZ, R30.H0_H0 ;  /* 0x2000001eff1f7230 */ /* 0x000fca0000004100 */
[----:B------:R-:W-:-:S04]  /*82b0*/  FMUL R30, R31, R10 ;  /* 0x0000000a1f1e7220 */ /* 0x000fc80000400000 */
[----:B------:R-:W-:-:S05]  /*82c0*/  FFMA R30, R135, R9, R30 ;  /* 0x00000009871e7223 */ /* 0x000fca000000001e */
[----:B-1----:R-:W-:Y:S02]  /*82d0*/  F2FP.SATFINITE.E4M3.F32.PACK_AB_MERGE_C R35, RZ, R30, RZ ;  /* 0x0000001eff23723e */ /* 0x002fe400048070ff */
        /* <DEDUP_REMOVED lines=71> */
[----:B------:R-:W-:Y:S02]  /*8750*/  ISETP.NE.AND P1, PT, R187, RZ, PT ;  /* 0x000000ffbb00720c */ /* 0x000fe40003f25270 */
        /* <DEDUP_REMOVED lines=10> */
[----:B------:R-:W-:-:S02]  /*8800*/  ISETP.NE.AND P3, PT, R191, RZ, PT ;  /* 0x000000ffbf00720c */ /* 0x000fc40003f65270 */
        /* <DEDUP_REMOVED lines=12> */
[----:B0-----:R-:W-:-:S05]  /*88d0*/  @!P3 IADD3 R30, P2, R189, R30, RZ ;  /* 0x0000001ebd1eb210 */ /* 0x001fca0007f5e0ff */
[----:B------:R-:W-:Y:S01]  /*88e0*/  @!P3 IMAD.X R31, R190, 0x1, R31, P2 ;  /* 0x00000001be1fb824 */ /* 0x000fe200010e061f */
[----:B------:R-:W-:-:S13]  /*88f0*/  ISETP.LT.OR P2, PT, R169, 0x21, !P6 ;  /* 0x00000021a900780c */ /* 0x000fda0007741670 */
[----:B-1----:R-:W0:Y:S01]  /*8900*/  @!P2 LDC.64 R6, c[0x0][0x5c0] ;  /* 0x00017000ff06ab82 */ /* 0x002e220000000a00 */
        /* <DEDUP_REMOVED lines=9> */
[----:B0-----:R-:W-:-:S05]  /*89a0*/  @!P2 IADD3 R6, P3, R28, R6, RZ ;  /* 0x000000061c06a210 */ /* 0x001fca0007f7e0ff */
[----:B------:R-:W-:Y:S01]  /*89b0*/  @!P2 IMAD.X R7, R168, 0x1, R7, P3 ;  /* 0x00000001a807a824 */ /* 0x000fe200018e0607 */
[----:B--2---:R-:W-:-:S04]  /*89c0*/  LOP3.LUT R32, R32, 0xff, RZ, 0xc0, !PT ;  /* 0x000000ff20207812 */ /* 0x004fc800078ec0ff */
[----:B------:R-:W-:-:S05]  /*89d0*/  F2FP.F16.E4M3.UNPACK_B R32, R32 ;  /* 0x00000020ff20723e */ /* 0x000fca00020006ff */
[----:B------:R-:W-:-:S05]  /*89e0*/  HADD2.F32 R33, -RZ, R32.H0_H0 ;  /* 0x20000020ff217230 */ /* 0x000fca0000004100 */
[----:B------:R-:W-:-:S04]  /*89f0*/  FMUL R32, R33, R10 ;  /* 0x0000000a21207220 */ /* 0x000fc80000400000 */
[----:B------:R-:W-:-:S05]  /*8a00*/  FFMA R32, R117, R9, R32 ;  /* 0x0000000975207223 */ /* 0x000fca0000000020 */
[----:B-1----:R-:W-:-:S05]  /*8a10*/  F2FP.SATFINITE.E4M3.F32.PACK_AB_MERGE_C R35, RZ, R32, RZ ;  /* 0x00000020ff23723e */ /* 0x002fca00048070ff */
[----:B------:R0:W-:Y:S01]  /*8a20*/  @!P2 STG.E.U8 desc[UR30][R6.64+0x20], R35 ;  /* 0x000020230600a986 */ /* 0x0001e2000c10111e */
[----:B------:R-:W-:Y:S02]  /*8a30*/  ISETP.LT.OR P2, PT, R169, 0x22, !P6 ;  /* 0x00000022a900780c */ /* 0x000fe40007741670 */
[----:B------:R-:W-:-:S11]  /*8a40*/  PRMT R32, RZ, 0x7610, R32 ;  /* 0x00007610ff207816 */ /* 0x000fd60000000020 */
[----:B------:R-:W2:Y:S01]  /*8a50*/  @!P2 LDG.E.U8 R32, desc[UR30][R166.64+0x21] ;  /* 0x0000211ea620a981 */ /* 0x000ea2000c1e1100 */
[----:B------:R-:W1:Y:S01]  /*8a60*/  @!P2 LDC.64 R30, c[0x0][0x5c0] ;  /* 0x00017000ff1eab82 */ /* 0x000e620000000a00 */
[----:B0-----:R-:W-:Y:S02]  /*8a70*/  PRMT R6, RZ, 0x7610, R6 ;  /* 0x00007610ff067816 */ /* 0x001fe40000000006 */
[----:B-1----:R-:W-:-:S05]  /*8a80*/  @!P2 IADD3 R30, P3, R28, R30, RZ ;  /* 0x0000001e1c1ea210 */ /* 0x002fca0007f7e0ff */
[----:B------:R-:W-:Y:S01]  /*8a90*/  @!P2 IMAD.X R31, R168, 0x1, R31, P3 ;  /* 0x00000001a81fa824 */ /* 0x000fe200018e061f */
[----:B------:R-:W-:Y:S02]  /*8aa0*/  LOP3.LUT P3, RZ, R109, 0x10000000, RZ, 0xc0, !PT ;  /* 0x100000006dff7812 */ /* 0x000fe4000786c0ff */
        /* <DEDUP_REMOVED lines=29> */
[----:B------:R-:W-:-:S02]  /*8c80*/  ISETP.LT.OR P6, PT, R169, 0x2a, !P6 ;  /* 0x0000002aa900780c */ /* 0x000fc400077c1670 */
        /* <DEDUP_REMOVED lines=45> */
[----:B------:R-:W-:Y:S02]  /*8f60*/  ISETP.NE.AND P4, PT, R194, RZ, PT ;  /* 0x000000ffc200720c */ /* 0x000fe40003f85270 */
[----:B------:R-:W-:Y:S01]  /*8f70*/  PRMT R32, RZ, 0x7610, R32 ;  /* 0x00007610ff207816 */ /* 0x000fe20000000020 */
[----:B0-----:R-:W0:Y:S01]  /*8f80*/  @!P5 LDC.64 R30, c[0x0][0x5c0] ;  /* 0x00017000ff1edb82 */ /* 0x001e220000000a00 */
        /* <DEDUP_REMOVED lines=8> */
[----:B------:R-:W2:Y:S02]  /*9010*/  @!P3 LDG.E.U8 R6, desc[UR30][R94.64+0x21] ;  /* 0x0000211e5e06b981 */ /* 0x000ea4000c1e1100 */
[----:B--2---:R-:W-:-:S04]  /*9020*/  LOP3.LUT R6, R6, 0xff, RZ, 0xc0, !PT ;  /* 0x000000ff06067812 */ /* 0x004fc800078ec0ff */
[----:B------:R-:W-:-:S05]  /*9030*/  F2FP.F16.E4M3.UNPACK_B R6, R6 ;  /* 0x00000006ff06723e */ /* 0x000fca00020006ff */
[----:B------:R-:W-:-:S05]  /*9040*/  HADD2.F32 R7, -RZ, R6.H0_H0 ;  /* 0x20000006ff077230 */ /* 0x000fca0000004100 */
[----:B------:R-:W-:-:S04]  /*9050*/  FMUL R7, R7, R10 ;  /* 0x0000000a07077220 */ /* 0x000fc80000400000 */
[----:B------:R-:W-:-:S05]  /*9060*/  FFMA R7, R110, R9, R7 ;  /* 0x000000096e077223 */ /* 0x000fca0000000007 */
[----:B------:R-:W-:Y:S02]  /*9070*/  F2FP.SATFINITE.E4M3.F32.PACK_AB_MERGE_C R35, RZ, R7, RZ ;  /* 0x00000007ff23723e */ /* 0x000fe400048070ff */
[----:B------:R-:W2:Y:S03]  /*9080*/  @!P4 LDC.64 R6, c[0x0][0x5c0] ;  /* 0x00017000ff06cb82 */ /* 0x000ea60000000a00 */
[----:B------:R3:W-:Y:S04]  /*9090*/  @!P3 STG.E.U8 desc[UR30][R90.64+0x21], R35 ;  /* 0x000021235a00b986 */ /* 0x0007e8000c10111e */
[----:B------:R-:W4:Y:S01]  /*90a0*/  @!P4 LDG.E.U8 R32, desc[UR30][R92.64+0x20] ;  /* 0x0000201e5c20c981 */ /* 0x000f22000c1e1100 */
[----:B--2---:R-:W-:-:S05]  /*90b0*/  @!P4 IADD3 R6, P2, R193, R6, RZ ;  /* 0x00000006c106c210 */ /* 0x004fca0007f5e0ff */
[----:B------:R-:W-:Y:S01]  /*90c0*/  @!P4 IMAD.X R7, R192, 0x1, R7, P2 ;  /* 0x00000001c007c824 */ /* 0x000fe200010e0607 */
[----:B----4-:R-:W-:-:S04]  /*90d0*/  LOP3.LUT R32, R32, 0xff, RZ, 0xc0, !PT ;  /* 0x000000ff20207812 */ /* 0x010fc800078ec0ff */
[----:B------:R-:W-:-:S05]  /*90e0*/  F2FP.F16.E4M3.UNPACK_B R32, R32 ;  /* 0x00000020ff20723e */ /* 0x000fca00020006ff */
[----:B-1----:R-:W-:-:S05]  /*90f0*/  HADD2.F32 R33, -RZ, R32.H0_H0 ;  /* 0x20000020ff217230 */ /* 0x002fca0000004100 */
[----:B------:R-:W-:-:S04]  /*9100*/  FMUL R32, R33, R10 ;  /* 0x0000000a21207220 */ /* 0x000fc80000400000 */
[----:B------:R-:W-:-:S05]  /*9110*/  FFMA R32, R103, R9, R32 ;  /* 0x0000000967207223 */ /* 0x000fca0000000020 */
[----:B---3--:R-:W-:Y:S02]  /*9120*/  F2FP.SATFINITE.E4M3.F32.PACK_AB_MERGE_C R35, RZ, R32, RZ ;  /* 0x00000020ff23723e */ /* 0x008fe400048070ff */
[----:B------:R-:W-:-:S03]  /*9130*/  PRMT R32, RZ, 0x7610, R32 ;  /* 0x00007610ff207816 */ /* 0x000fc60000000020 */
[----:B------:R1:W-:Y:S04]  /*9140*/  @!P4 STG.E.U8 desc[UR30][R6.64+0x20], R35 ;  /* 0x000020230600c986 */ /* 0x0003e8000c10111e */
[----:B------:R-:W2:Y:S01]  /*9150*/  @!P5 LDG.E.U8 R32, desc[UR30][R92.64+0x21] ;  /* 0x0000211e5c20d981 */ /* 0x000ea2000c1e1100 */
[----:B------:R-:W-:Y:S02]  /*9160*/  ISETP.NE.AND P1, PT, R172, RZ, PT ;  /* 0x000000ffac00720c */ /* 0x000fe40003f25270 */
        /* <DEDUP_REMOVED lines=11> */
[----:B------:R-:W-:-:S04]  /*9220*/  ISETP.GE.AND P3, PT, R170, 0x81, PT ;  /* 0x00000081aa00780c */ /* 0x000fc80003f66270 */
[----:B------:R-:W-:Y:S02]  /*9230*/  ISETP.LT.OR P3, PT, R169, 0x2a, !P3 ;  /* 0x0000002aa900780c */ /* 0x000fe40005f61670 */
[----:B--2---:R-:W-:-:S04]  /*9240*/  LOP3.LUT R32, R32, 0xff, RZ, 0xc0, !PT ;  /* 0x000000ff20207812 */ /* 0x004fc800078ec0ff */
[----:B------:R-:W-:-:S05]  /*9250*/  F2FP.F16.E4M3.UNPACK_B R32, R32 ;  /* 0x00000020ff20723e */ /* 0x000fca00020006ff */
[----:B-1----:R-:W-:Y:S02]  /*9260*/  HADD2.F32 R7, -RZ, R32.H0_H0 ;  /* 0x20000020ff077230 */ /* 0x002fe40000004100 */
[----:B0-----:R-:W0:Y:S03]  /*9270*/  @!P3 LDC.64 R32, c[0x0][0x5c0] ;  /* 0x00017000ff20bb82 */ /* 0x001e260000000a00 */
[----:B------:R-:W-:-:S04]  /*9280*/  FMUL R6, R7, R10 ;  /* 0x0000000a07067220 */ /* 0x000fc80000400000 */
[----:B------:R-:W-:-:S05]  /*9290*/  FFMA R6, R99, R9, R6 ;  /* 0x0000000963067223 */ /* 0x000fca0000000006 */
[----:B------:R-:W-:Y:S02]  /*92a0*/  F2FP.SATFINITE.E4M3.F32.PACK_AB_MERGE_C R35, RZ, R6, RZ ;  /* 0x00000006ff23723e */ /* 0x000fe400048070ff */
[----:B------:R-:W-:-:S03]  /*92b0*/  PRMT R6, RZ, 0x7610, R6 ;  /* 0x00007610ff067816 */ /* 0x000fc60000000006 */
[----:B------:R1:W-:Y:S04]  /*92c0*/  @!P1 STG.E.U8 desc[UR30][R72.64+0x28], R35 ;  /* 0x0000282348009986 */ /* 0x0003e8000c10111e */
[----:B------:R-:W2:Y:S01]  /*92d0*/  @!P3 LDG.E.U8 R6, desc[UR30][R94.64+0x29] ;  /* 0x0000291e5e06b981 */ /* 0x000ea2000c1e1100 */
[----:B------:R-:W-:Y:S02]  /*92e0*/  ISETP.GE.AND P6, PT, R170, 0x89, PT ;  /* 0x00000089aa00780c */ /* 0x000fe40003fc6270 */
[----:B------:R-:W-:Y:S02]  /*92f0*/  PRMT R30, RZ, 0x7610, R30 ;  /* 0x00007610ff1e7816 */ /* 0x000fe4000000001e */
[----:B--2---:R-:W-:-:S04]  /*9300*/  LOP3.LUT R6, R6, 0xff, RZ, 0xc0, !PT ;  /* 0x000000ff06067812 */ /* 0x004fc800078ec0ff */
[----:B------:R-:W-:-:S05]  /*9310*/  F2FP.F16.E4M3.UNPACK_B R6, R6 ;  /* 0x00000006ff06723e */ /* 0x000fca00020006ff */
[----:B------:R-:W-:Y:S01]  /*9320*/  HADD2.F32 R7, -RZ, R6.H0_H0 ;  /* 0x20000006ff077230 */ /* 0x000fe20000004100 */
[----:B0-----:R-:W-:-:S04]  /*9330*/  @!P3 IADD3 R6, P2, P4, R28, R32, R13 ;  /* 0x000000201c06b210 */ /* 0x001fc80007c5e00d */
[----:B------:R-:W-:Y:S01]  /*9340*/  FMUL R31, R7, R10 ;  /* 0x0000000a071f7220 */ /* 0x000fe20000400000 */
[----:B------:R-:W-:Y:S02]  /*9350*/  @!P3 IADD3.X R7, R168, R33, R12, P2, P4 ;  /* 0x00000021a807b210 */ /* 0x000fe400017e840c */
[----:B------:R-:W-:Y:S01]  /*9360*/  ISETP.LT.OR P2, PT, R169, 0x29, !P6 ;  /* 0x00000029a900780c */ /* 0x000fe20007741670 */
[----:B------:R-:W-:-:S05]  /*9370*/  FFMA R31, R102, R9, R31 ;  /* 0x00000009661f7223 */ /* 0x000fca000000001f */
[----:B------:R-:W-:-:S05]  /*9380*/  F2FP.SATFINITE.E4M3.F32.PACK_AB_MERGE_C R33, RZ, R31, RZ ;  /* 0x0000001fff21723e */ /* 0x000fca00048070ff */
[----:B------:R0:W-:Y:S02]  /*9390*/  @!P3 STG.E.U8 desc[UR30][R6.64+0x29], R33 ;  /* 0x000029210600b986 */ /* 0x0001e4000c10111e */
[----:B------:R-:W2:Y:S02]  /*93a0*/  @!P2 LDC.64 R36, c[0x0][0x5c0] ;  /* 0x00017000ff24ab82 */ /* 0x000ea40000000a00 */
[----:B------:R-:W3:Y:S01]  /*93b0*/  @!P2 LDG.E.U8 R30, desc[UR30][R92.64+0x28] ;  /* 0x0000281e5c1ea981 */ /* 0x000ee2000c1e1100 */
[----:B-1----:R-:W-:Y:S02]  /*93c0*/  @!P2 IADD3 R35, P3, P4, R15, R28, R13 ;  /* 0x0000001c0f23a210 */ /* 0x002fe40007c7e00d */
[----:B------:R-:W-:Y:S02]  /*93d0*/  ISETP.LT.OR P5, PT, R169, 0x2a, !P6 ;  /* 0x0000002aa900780c */ /* 0x000fe400077a1670 */
[----:B------:R-:W-:Y:S02]  /*93e0*/  @!P2 IADD3.X R32, R11, R168, R12, P3, P4 ;  /* 0x000000a80b20a210 */ /* 0x000fe40001fe840c */
[----:B0-----:R-:W-:-:S02]  /*93f0*/  PRMT R6, RZ, 0x7610, R6 ;  /* 0x00007610ff067816 */ /* 0x001fc40000000006 */
[----:B---3--:R-:W-:-:S04]  /*9400*/  LOP3.LUT R30, R30, 0xff, RZ, 0xc0, !PT ;  /* 0x000000ff1e1e7812 */ /* 0x008fc800078ec0ff */
[----:B------:R-:W-:-:S05]  /*9410*/  F2FP.F16.E4M3.UNPACK_B R30, R30 ;  /* 0x0000001eff1e723e */ /* 0x000fca00020006ff */
[----:B------:R-:W-:Y:S01]  /*9420*/  HADD2.F32 R31, -RZ, R30.H0_H0 ;  /* 0x2000001eff1f7230 */ /* 0x000fe20000004100 */
[----:B--2---:R-:W-:-:S04]  /*9430*/  @!P2 IADD3 R30, P3, R35, R36, RZ ;  /* 0x00000024231ea210 */ /* 0x004fc80007f7e0ff */
[----:B------:R-:W-:-:S04]  /*9440*/  FMUL R31, R31, R10 ;  /* 0x0000000a1f1f7220 */ /* 0x000fc80000400000 */
[----:B------:R-:W-:Y:S01]  /*9450*/  FFMA R96, R96, R9, R31 ;  /* 0x0000000960607223 */ /* 0x000fe2000000001f */
[----:B------:R-:W-:Y:S02]  /*9460*/  @!P2 IMAD.X R31, R32, 0x1, R37, P3 ;  /* 0x00000001201fa824 */ /* 0x000fe400018e0625 */
[----:B------:R-:W0:Y:S02]  /*9470*/  @!P5 LDC.64 R36, c[0x0][0x5c0] ;  /* 0x00017000ff24db82 */ /* 0x000e240000000a00 */
[----:B------:R-:W-:-:S05]  /*9480*/  F2FP.SATFINITE.E4M3.F32.PACK_AB_MERGE_C R33, RZ, R96, RZ ;  /* 0x00000060ff21723e */ /* 0x000fca00048070ff */
[----:B------:R1:W-:Y:S04]  /*9490*/  @!P2 STG.E.U8 desc[UR30][R30.64+0x28], R33 ;  /* 0x000028211e00a986 */ /* 0x0003e8000c10111e */
[----:B------:R-:W2:Y:S01]  /*94a0*/  @!P5 LDG.E.U8 R6, desc[UR30][R92.64+0x29] ;  /* 0x0000291e5c06d981 */ /* 0x000ea2000c1e1100 */
[----:B------:R-:W-:Y:S02]  /*94b0*/  ISETP.NE.AND P1, PT, R171, RZ, PT ;  /* 0x000000ffab00720c */ /* 0x000fe40003f25270 */
[----:B------:R-:W-:Y:S02]  /*94c0*/  @!P5 IADD3 R35, P3, P4, R15, R28, R13 ;  /* 0x0000001c0f23d210 */ /* 0x000fe40007c7e00d */
[----:B------:R-:W-:Y:S02]  /*94d0*/  ISETP.LT.OR P2, PT, R169, 0x21, !P1 ;  /* 0x00000021a900780c */ /* 0x000fe40004f41670 */
[----:B------:R-:W-:-:S02]  /*94e0*/  @!P5 IADD3.X R32, R11, R168, R12, P3, P4 ;  /* 0x000000a80b20d210 */ /* 0x000fc40001fe840c */
[----:B-1----:R-:W-:Y:S02]  /*94f0*/  PRMT R30, RZ, 0x7610, R30 ;  /* 0x00007610ff1e7816 */ /* 0x002fe4000000001e */
[----:B--2---:R-:W-:-:S04]  /*9500*/  LOP3.LUT R6, R6, 0xff, RZ, 0xc0, !PT ;  /* 0x000000ff06067812 */ /* 0x004fc800078ec0ff */
[----:B------:R-:W-:-:S05]  /*9510*/  F2FP.F16.E4M3.UNPACK_B R6, R6 ;  /* 0x00000006ff06723e */ /* 0x000fca00020006ff */
[----:B------:R-:W-:Y:S01]  /*9520*/  HADD2.F32 R7, -RZ, R6.H0_H0 ;  /* 0x20000006ff077230 */ /* 0x000fe20000004100 */
[----:B0-----:R-:W-:Y:S02]  /*9530*/  @!P5 IADD3 R6, P3, R35, R36, RZ ;  /* 0x000000242306d210 */ /* 0x001fe40007f7e0ff */
[----:B------:R-:W0:Y:S02]  /*9540*/  @!P2 LDC.64 R34, c[0x0][0x5c0] ;  /* 0x00017000ff22ab82 */ /* 0x000e240000000a00 */
[----:B------:R-:W-:-:S04]  /*9550*/  FMUL R7, R7, R10 ;  /* 0x0000000a07077220 */ /* 0x000fc80000400000 */
[----:B------:R-:W-:Y:S01]  /*9560*/  FFMA R100, R100, R9, R7 ;  /* 0x0000000964647223 */ /* 0x000fe20000000007 */
[----:B------:R-:W-:-:S04]  /*9570*/  @!P5 IMAD.X R7, R32, 0x1, R37, P3 ;  /* 0x000000012007d824 */ /* 0x000fc800018e0625 */
[----:B------:R-:W-:-:S05]  /*9580*/  F2FP.SATFINITE.E4M3.F32.PACK_AB_MERGE_C R33, RZ, R100, RZ ;  /* 0x00000064ff21723e */ /* 0x000fca00048070ff */
[----:B------:R1:W-:Y:S04]  /*9590*/  @!P5 STG.E.U8 desc[UR30][R6.64+0x29], R33 ;  /* 0x000029210600d986 */ /* 0x0003e8000c10111e */
[----:B------:R-:W2:Y:S01]  /*95a0*/  @!P2 LDG.E.U8 R30, desc[UR30][R26.64+0x20] ;  /* 0x0000201e1a1ea981 */ /* 0x000ea2000c1e1100 */
[----:B------:R-:W-:Y:S02]  /*95b0*/  ISETP.LT.OR P3, PT, R169, 0x22, !P1 ;  /* 0x00000022a900780c */ /* 0x000fe40004f61670 */
[----:B-1----:R-:W-:Y:S02]  /*95c0*/  PRMT R6, RZ, 0x7610, R6 ;  /* 0x00007610ff067816 */ /* 0x002fe40000000006 */
[----:B--2---:R-:W-:-:S04]  /*95d0*/  LOP3.LUT R30, R30, 0xff, RZ, 0xc0, !PT ;  /* 0x000000ff1e1e7812 */ /* 0x004fc800078ec0ff */
[----:B------:R-:W-:-:S05]  /*95e0*/  F2FP.F16.E4M3.UNPACK_B R30, R30 ;  /* 0x0000001eff1e723e */ /* 0x000fca00020006ff */
[----:B------:R-:W-:-:S05]  /*95f0*/  HADD2.F32 R31, -RZ, R30.H0_H0 ;  /* 0x2000001eff1f7230 */ /* 0x000fca0000004100 */
[----:B------:R-:W-:Y:S01]  /*9600*/  FMUL R32, R31, R10 ;  /* 0x0000000a1f207220 */ /* 0x000fe20000400000 */
[----:B0-----:R-:W-:-:S03]  /*9610*/  @!P2 IADD3 R30, P4, P5, R28, R34, R16 ;  /* 0x000000221c1ea210 */ /* 0x001fc60007d9e010 */
[----:B------:R-:W-:Y:S01]  /*9620*/  FFMA R32, R97, R9, R32 ;  /* 0x0000000961207223 */ /* 0x000fe20000000020 */
[----:B------:R-:W-:Y:S02]  /*9630*/  @!P2 IADD3.X R31, R168, R35, R14, P4, P5 ;  /* 0x00000023a81fa210 */ /* 0x000fe400027ea40e */
[----:B------:R-:W0:Y:S02]  /*9640*/  @!P3 LDC.64 R34, c[0x0][0x5c0] ;  /* 0x00017000ff22bb82 */ /* 0x000e240000000a00 */
[----:B------:R-:W-:-:S05]  /*9650*/  F2FP.SATFINITE.E4M3.F32.PACK_AB_MERGE_C R33, RZ, R32, RZ ;  /* 0x00000020ff21723e */ /* 0x000fca00048070ff */
[----:B------:R1:W-:Y:S04]  /*9660*/  @!P2 STG.E.U8 desc[UR30][R30.64+0x20], R33 ;  /* 0x000020211e00a986 */ /* 0x0003e8000c10111e */
[----:B------:R-:W2:Y:S01]  /*9670*/  @!P3 LDG.E.U8 R6, desc[UR30][R26.64+0x21] ;  /* 0x0000211e1a06b981 */ /* 0x000ea2000c1e1100 */
[----:B------:R-:W-:-:S04]  /*9680*/  ISETP.NE.AND P0, PT, R188, RZ, PT ;  /* 0x000000ffbc00720c */ /* 0x000fc80003f05270 */
[----:B------:R-:W-:Y:S02]  /*9690*/  ISETP.LT.OR P2, PT, R169, 0x21, !P0 ;  /* 0x00000021a900780c */ /* 0x000fe40004741670 */
[----:B-1----:R-:W-:-:S11]  /*96a0*/  PRMT R30, RZ, 0x7610, R30 ;  /* 0x00007610ff1e7816 */ /* 0x002fd6000000001e */
[----:B------:R-:W1:Y:S01]  /*96b0*/  @!P2 LDC.64 R36, c[0x0][0x5c0] ;  /* 0x00017000ff24ab82 */ /* 0x000e620000000a00 */
[----:B--2---:R-:W-:-:S04]  /*96c0*/  LOP3.LUT R6, R6, 0xff, RZ, 0xc0, !PT ;  /* 0x000000ff06067812 */ /* 0x004fc800078ec0ff */
[----:B------:R-:W-:-:S05]  /*96d0*/  F2FP.F16.E4M3.UNPACK_B R6, R6 ;  /* 0x00000006ff06723e */ /* 0x000fca00020006ff */
[----:B------:R-:W-:-:S05]  /*96e0*/  HADD2.F32 R7, -RZ, R6.H0_H0 ;  /* 0x20000006ff077230 */ /* 0x000fca0000004100 */
[----:B------:R-:W-:Y:S01]  /*96f0*/  FMUL R7, R7, R10 ;  /* 0x0000000a07077220 */ /* 0x000fe20000400000 */
[----:B0-----:R-:W-:-:S03]  /*9700*/  @!P3 IADD3 R6, P4, P5, R28, R34, R16 ;  /* 0x000000221c06b210 */ /* 0x001fc60007d9e010 */
[----:B------:R-:W-:Y:S01]  /*9710*/  FFMA R98, R98, R9, R7 ;  /* 0x0000000962627223 */ /* 0x000fe20000000007 */
[----:B------:R-:W-:-:S04]  /*9720*/  @!P3 IADD3.X R7, R168, R35, R14, P4, P5 ;  /* 0x00000023a807b210 */ /* 0x000fc800027ea40e */
[----:B------:R-:W-:-:S05]  /*9730*/  F2FP.SATFINITE.E4M3.F32.PACK_AB_MERGE_C R33, RZ, R98, RZ ;  /* 0x00000062ff21723e */ /* 0x000fca00048070ff */
[----:B------:R0:W-:Y:S04]  /*9740*/  @!P3 STG.E.U8 desc[UR30][R6.64+0x21], R33 ;  /* 0x000021210600b986 */ /* 0x0001e8000c10111e */
[----:B------:R-:W2:Y:S01]  /*9750*/  @!P2 LDG.E.U8 R30, desc[UR30][R24.64+0x20] ;  /* 0x0000201e181ea981 */ /* 0x000ea2000c1e1100 */
[----:B------:R-:W-:Y:S02]  /*9760*/  @!P2 IADD3 R35, P4, P5, R15, R28, R16 ;  /* 0x0000001c0f23a210 */ /* 0x000fe40007d9e010 */
[----:B------:R-:W-:Y:S02]  /*9770*/  ISETP.LT.OR P3, PT, R169, 0x22, !P0 ;  /* 0x00000022a900780c */ /* 0x000fe40004761670 */
[----:B------:R-:W-:Y:S02]  /*9780*/  @!P2 IADD3.X R34, R11, R168, R14, P4, P5 ;  /* 0x000000a80b22a210 */ /* 0x000fe400027ea40e */
[----:B0-----:R-:W-:-:S02]  /*9790*/  PRMT R6, RZ, 0x7610, R6 ;  /* 0x00007610ff067816 */ /* 0x001fc40000000006 */
[----:B--2---:R-:W-:-:S04]  /*97a0*/  LOP3.LUT R30, R30, 0xff, RZ, 0xc0, !PT ;  /* 0x000000ff1e1e7812 */ /* 0x004fc800078ec0ff */
[----:B------:R-:W-:-:S05]  /*97b0*/  F2FP.F16.E4M3.UNPACK_B R30, R30 ;  /* 0x0000001eff1e723e */ /* 0x000fca00020006ff */
[----:B------:R-:W-:Y:S01]  /*97c0*/  HADD2.F32 R31, -RZ, R30.H0_H0 ;  /* 0x2000001eff1f7230 */ /* 0x000fe20000004100 */
[----:B-1----:R-:W-:-:S04]  /*97d0*/  @!P2 IADD3 R30, P4, R35, R36, RZ ;  /* 0x00000024231ea210 */ /* 0x002fc80007f9e0ff */
[----:B------:R-:W-:-:S04]  /*97e0*/  FMUL R32, R31, R10 ;  /* 0x0000000a1f207220 */ /* 0x000fc80000400000 */
[----:B------:R-:W-:Y:S01]  /*97f0*/  FFMA R32, R23, R9, R32 ;  /* 0x0000000917207223 */ /* 0x000fe20000000020 */
[----:B------:R-:W-:Y:S02]  /*9800*/  @!P2 IMAD.X R31, R34, 0x1, R37, P4 ;  /* 0x00000001221fa824 */ /* 0x000fe400020e0625 */
[----:B------:R-:W0:Y:S02]  /*9810*/  @!P3 LDC.64 R34, c[0x0][0x5c0] ;  /* 0x00017000ff22bb82 */ /* 0x000e240000000a00 */
[----:B------:R-:W-:-:S05]  /*9820*/  F2FP.SATFINITE.E4M3.F32.PACK_AB_MERGE_C R23, RZ, R32, RZ ;  /* 0x00000020ff17723e */ /* 0x000fca00048070ff */
[----:B------:R1:W-:Y:S04]  /*9830*/  @!P2 STG.E.U8 desc[UR30][R30.64+0x20], R23 ;  /* 0x000020171e00a986 */ /* 0x0003e8000c10111e */
[----:B------:R-:W2:Y:S01]  /*9840*/  @!P3 LDG.E.U8 R6, desc[UR30][R24.64+0x21] ;  /* 0x0000211e1806b981 */ /* 0x000ea2000c1e1100 */
[----:B------:R-:W-:Y:S02]  /*9850*/  @!P3 IADD3 R33, P4, P5, R15, R28, R16 ;  /* 0x0000001c0f21b210 */ /* 0x000fe40007d9e010 */
[----:B------:R-:W-:Y:S02]  /*9860*/  ISETP.LT.OR P2, PT, R169, 0x29, !P1 ;  /* 0x00000029a900780c */ /* 0x000fe40004f41670 */
[----:B------:R-:W-:Y:S02]  /*9870*/  @!P3 IADD3.X R32, R11, R168, R14, P4, P5 ;  /* 0x000000a80b20b210 */ /* 0x000fe400027ea40e */
[----:B--2---:R-:W-:-:S04]  /*9880*/  LOP3.LUT R6, R6, 0xff, RZ, 0xc0, !PT ;  /* 0x000000ff06067812 */ /* 0x004fc800078ec0ff */
[----:B------:R-:W-:-:S05]  /*9890*/  F2FP.F16.E4M3.UNPACK_B R6, R6 ;  /* 0x00000006ff06723e */ /* 0x000fca00020006ff */
[----:B------:R-:W-:-:S05]  /*98a0*/  HADD2.F32 R7, -RZ, R6.H0_H0 ;  /* 0x20000006ff077230 */ /* 0x000fca0000004100 */
[----:B------:R-:W-:Y:S01]  /*98b0*/  FMUL R7, R7, R10 ;  /* 0x0000000a07077220 */ /* 0x000fe20000400000 */
[----:B0-----:R-:W-:-:S03]  /*98c0*/  @!P3 IADD3 R6, P4, R33, R34, RZ ;  /* 0x000000222106b210 */ /* 0x001fc60007f9e0ff */
[----:B------:R-:W-:Y:S02]  /*98d0*/  FFMA R20, R20, R9, R7 ;  /* 0x0000000914147223 */ /* 0x000fe40000000007 */
[----:B------:R-:W-:Y:S02]  /*98e0*/  @!P3 IMAD.X R7, R32, 0x1, R35, P4 ;  /* 0x000000012007b824 */ /* 0x000fe400020e0623 */
[----:B------:R-:W0:Y:S01]  /*98f0*/  @!P2 LDC.64 R32, c[0x0][0x5c0] ;  /* 0x00017000ff20ab82 */ /* 0x000e220000000a00 */
[----:B-1----:R-:W-:Y:S02]  /*9900*/  F2FP.SATFINITE.E4M3.F32.PACK_AB_MERGE_C R31, RZ, R20, RZ ;  /* 0x00000014ff1f723e */ /* 0x002fe400048070ff */
[----:B------:R-:W-:-:S03]  /*9910*/  PRMT R20, RZ, 0x7610, R20 ;  /* 0x00007610ff147816 */ /* 0x000fc60000000014 */
        /* <DEDUP_REMOVED lines=10> */
[----:B------:R-:W-:-:S04]  /*99c0*/  @!P2 IADD3.X R21, R168, R33, R14, P3, P4 ;  /* 0x00000021a815a210 */ /* 0x000fc80001fe840e */
[----:B------:R-:W-:Y:S02]  /*99d0*/  F2FP.SATFINITE.E4M3.F32.PACK_AB_MERGE_C R23, RZ, R30, RZ ;  /* 0x0000001eff17723e */ /* 0x000fe400048070ff */
[----:B------:R-:W0:Y:S03]  /*99e0*/  @!P1 LDC.64 R30, c[0x0][0x5c0] ;  /* 0x00017000ff1e9b82 */ /* 0x000e260000000a00 */
[----:B------:R1:W-:Y:S04]  /*99f0*/  @!P2 STG.E.U8 desc[UR30][R20.64+0x28], R23 ;  /* 0x000028171400a986 */ /* 0x0003e8000c10111e */
[----:B------:R-:W2:Y:S01]  /*9a00*/  @!P1 LDG.E.U8 R6, desc[UR30][R26.64+0x29] ;  /* 0x0000291e1a069981 */ /* 0x000ea2000c1e1100 */
[----:B------:R-:W-:-:S02]  /*9a10*/  ISETP.LT.OR P2, PT, R169, 0x29, !P0 ;  /* 0x00000029a900780c */ /* 0x000fc40004741670 */
        /* <DEDUP_REMOVED lines=12> */
[----:B------:R-:W-:-:S04]  /*9ae0*/  @!P2 IADD3 R27, P1, P3, R15, R28, R16 ;  /* 0x0000001c0f1ba210 */ /* 0x000fc80007b3e010 */
[----:B------:R-:W-:Y:S02]  /*9af0*/  @!P2 IADD3.X R26, R11, R168, R14, P1, P3 ;  /* 0x000000a80b1aa210 */ /* 0x000fe40000fe640e */
[----:B------:R-:W-:Y:S01]  /*9b00*/  ISETP.LT.OR P0, PT, R169, 0x2a, !P0 ;  /* 0x0000002aa900780c */ /* 0x000fe20004701670 */
[----:B------:R-:W-:Y:S01]  /*9b10*/  BSSY B1, `(.L_x_33) ;  /* 0x000000d000017945 */ /* 0x000fe20003800000 */
[----:B-1----:R-:W-:Y:S02]  /*9b20*/  PRMT R6, RZ, 0x7610, R6 ;  /* 0x00007610ff067816 */ /* 0x002fe40000000006 */
[----:B--2---:R-:W-:-:S04]  /*9b30*/  LOP3.LUT R20, R20, 0xff, RZ, 0xc0, !PT ;  /* 0x000000ff14147812 */ /* 0x004fc800078ec0ff */
[----:B------:R-:W-:-:S05]  /*9b40*/  F2FP.F16.E4M3.UNPACK_B R20, R20 ;  /* 0x00000014ff14723e */ /* 0x000fca00020006ff */
[----:B------:R-:W-:Y:S01]  /*9b50*/  HADD2.F32 R21, -RZ, R20.H0_H0 ;  /* 0x20000014ff157230 */ /* 0x000fe20000004100 */
[----:B0-----:R-:W-:-:S04]  /*9b60*/  @!P2 IADD3 R20, P4, R27, R30, RZ ;  /* 0x0000001e1b14a210 */ /* 0x001fc80007f9e0ff */
[----:B------:R-:W-:-:S04]  /*9b70*/  FMUL R22, R21, R10 ;  /* 0x0000000a15167220 */ /* 0x000fc80000400000 */
[----:B------:R-:W-:Y:S01]  /*9b80*/  FFMA R22, R19, R9, R22 ;  /* 0x0000000913167223 */ /* 0x000fe20000000016 */
[----:B------:R-:W-:-:S04]  /*9b90*/  @!P2 IMAD.X R21, R26, 0x1, R31, P4 ;  /* 0x000000011a15a824 */ /* 0x000fc800020e061f */
[----:B------:R-:W-:-:S05]  /*9ba0*/  F2FP.SATFINITE.E4M3.F32.PACK_AB_MERGE_C R7, RZ, R22, RZ ;  /* 0x00000016ff07723e */ /* 0x000fca00048070ff */
[----:B------:R0:W-:Y:S01]  /*9bb0*/  @!P2 STG.E.U8 desc[UR30][R20.64+0x28], R7 ;  /* 0x000028071400a986 */ /* 0x0001e2000c10111e */
[----:B------:R-:W-:Y:S05]  /*9bc0*/  @P0 BRA `(.L_x_34) ;  /* 0x0000000000040947 */ /* 0x000fea0003800000 */
[----:B------:R1:W5:Y:S02]  /*9bd0*/  LDG.E.U8 R6, desc[UR30][R24.64+0x29] ;  /* 0x0000291e18067981 */ /* 0x000364000c1e1100 */
.L_x_34:
[----:B------:R-:W-:Y:S05]  /*9be0*/  BSYNC B1 ;  /* 0x0000000000017941 */ /* 0x000fea0003800000 */
.L_x_33:
[----:B------:R-:W-:Y:S05]  /*9bf0*/  @P0 BRA `(.L_x_35) ;  /* 0x0000002c00bc0947 */ /* 0x000fea0003800000 */
[----:B-----5:R-:W-:Y:S01]  /*9c00*/  LOP3.LUT R6, R6, 0xff, RZ, 0xc0, !PT ;  /* 0x000000ff06067812 */ /* 0x020fe200078ec0ff */
[----:B------:R-:W-:-:S03]  /*9c10*/  ULDC.64 UR8, c[0x0][0x5c0] ;  /* 0x0001700000087ab9 */ /* 0x000fc60000000a00 */
[----:B------:R-:W-:-:S05]  /*9c20*/  F2FP.F16.E4M3.UNPACK_B R6, R6 ;  /* 0x00000006ff06723e */ /* 0x000fca00020006ff */
[----:B0-----:R-:W-:Y:S01]  /*9c30*/  HADD2.F32 R7, -RZ, R6.H0_H0 ;  /* 0x20000006ff077230 */ /* 0x001fe20000004100 */
[----:B------:R-:W-:-:S04]  /*9c40*/  IADD3 R6, P0, P1, R15, R28, R16 ;  /* 0x0000001c0f067210 */ /* 0x000fc8000791e010 */
[----:B------:R-:W-:Y:S01]  /*9c50*/  FMUL R7, R7, R10 ;  /* 0x0000000a07077220 */ /* 0x000fe20000400000 */
[----:B------:R-:W-:Y:S02]  /*9c60*/  IADD3.X R168, R11, R168, R14, P0, P1 ;  /* 0x000000a80ba87210 */ /* 0x000fe400007e240e */
[----:B------:R-:W-:Y:S01]  /*9c70*/  IADD3 R6, P0, R6, UR8, RZ ;  /* 0x0000000806067c10 */ /* 0x000fe2000ff1e0ff */
[----:B------:R-:W-:-:S03]  /*9c80*/  FFMA R18, R18, R9, R7 ;  /* 0x0000000912127223 */ /* 0x000fc60000000007 */
[----:B------:R-:W-:Y:S02]  /*9c90*/  IADD3.X R7, R168, UR9, RZ, P0, !PT ;  /* 0x00000009a8077c10 */ /* 0x000fe400087fe4ff */
[----:B------:R-:W-:-:S05]  /*9ca0*/  F2FP.SATFINITE.E4M3.F32.PACK_AB_MERGE_C R19, RZ, R18, RZ ;  /* 0x00000012ff13723e */ /* 0x000fca00048070ff */
[----:B------:R2:W-:Y:S01]  /*9cb0*/  STG.E.U8 desc[UR30][R6.64+0x29], R19 ;  /* 0x0000291306007986 */ /* 0x0005e2000c10111e */
[----:B------:R-:W-:Y:S05]  /*9cc0*/  BRA `(.L_x_35) ;  /* 0x0000002c00887947 */ /* 0x000fea0003800000 */
.L_x_32:
[----:B------:R-:W-:Y:S01]  /*9cd0*/  ISETP.GE.AND P1, PT, R170, 0x9, PT ;  /* 0x00000009aa00780c */ /* 0x000fe20003f26270 */
[-C--:B--2---:R-:W-:Y:S01]  /*9ce0*/  FMUL R107, R107, R9.reuse ;  /* 0x000000096b6b7220 */ /* 0x084fe20000400000 */
[----:B------:R-:W-:Y:S01]  /*9cf0*/  LOP3.LUT R8, R8, 0xffdfffff, RZ, 0xc0, !PT ;  /* 0xffdfffff08087812 */ /* 0x000fe200078ec0ff */
[-C--:B------:R-:W-:Y:S01]  /*9d00*/  FMUL R106, R106, R9.reuse ;  /* 0x000000096a6a7220 */ /* 0x080fe20000400000 */
[----:B------:R-:W-:Y:S01]  /*9d10*/  ISETP.LT.OR P5, PT, R169, 0x1, !P1 ;  /* 0x00000001a900780c */ /* 0x000fe20004fa1670 */
[-C--:B------:R-:W-:Y:S01]  /*9d20*/  FMUL R101, R101, R9.reuse ;  /* 0x0000000965657220 */ /* 0x080fe20000400000 */
[C---:B------:R-:W-:Y:S01]  /*9d30*/  ISETP.LT.OR P4, PT, R169.reuse, 0x2, !P1 ;  /* 0x00000002a900780c */ /* 0x040fe20004f81670 */
[-C--:B------:R-:W-:Y:S01]  /*9d40*/  FMUL R108, R108, R9.reuse ;  /* 0x000000096c6c7220 */ /* 0x080fe20000400000 */
[----:B------:R-:W-:Y:S01]  /*9d50*/  ISETP.LT.OR P3, PT, R169, 0x9, !P1 ;  /* 0x00000009a900780c */ /* 0x000fe20004f61670 */
[-C--:B------:R-:W-:Y:S01]  /*9d60*/  FMUL R127, R127, R9.reuse ;  /* 0x000000097f7f7220 */ /* 0x080fe20000400000 */
[----:B------:R-:W-:Y:S01]  /*9d70*/  LOP3.LUT R109, R109, 0xffdfffff, RZ, 0xc0, !PT ;  /* 0xffdfffff6d6d7812 */ /* 0x000fe200078ec0ff */
[----:B------:R-:W-:Y:S01]  /*9d80*/  FMUL R122, R122, R9 ;  /* 0x000000097a7a7220 */ /* 0x000fe20000400000 */
[----:B------:R-:W-:Y:S01]  /*9d90*/  F2FP.SATFINITE.E4M3.F32.PACK_AB_MERGE_C R107, RZ, R107, RZ ;  /* 0x0000006bff6b723e */ /* 0x000fe200048070ff */
[-C--:B------:R-:W-:Y:S01]  /*9da0*/  FMUL R119, R119, R9.reuse ;  /* 0x0000000977777220 */ /* 0x080fe20000400000 */
[----:B------:R-:W-:Y:S01]  /*9db0*/  F2FP.SATFINITE.E4M3.F32.PACK_AB_MERGE_C R219, RZ, R106, RZ ;  /* 0x0000006affdb723e */ /* 0x000fe200048070ff */
[----:B------:R-:W-:Y:S01]  /*9dc0*/  FMUL R126, R126, R9 ;  /* 0x000000097e7e7220 */ /* 0x000fe20000400000 */
[----:B------:R-:W-:Y:S01]  /*9dd0*/  F2FP.SATFINITE.E4M3.F32.PACK_AB_MERGE_C R101, RZ, R101, RZ ;  /* 0x00000065ff65723e */ /* 0x000fe200048070ff */
[----:B------:R-:W2:Y:S01]  /*9de0*/  @!P5 LDC.64 R66, c[0x0][0x5c0] ;  /* 0x00017000ff42db82 */ /* 0x000ea20000000a00 */
[----:B------:R-:W-:Y:S01]  /*9df0*/  @P5 LOP3.LUT R109, R109, 0x200000, RZ, 0xfc, !PT ;  /* 0x002000006d6d5812 */ /* 0x000fe200078efcff */
[-C--:B------:R-:W-:Y:S01]  /*9e00*/  FMUL R121, R121, R9.reuse ;  /* 0x0000000979797220 */ /* 0x080fe20000400000 */
[----:B------:R-:W-:Y:S01]  /*9e10*/  F2FP.SATFINITE.E4M3.F32.PACK_AB_MERGE_C R221, RZ, R108, RZ ;  /* 0x0000006cffdd723e */ /* 0x000fe200048070ff */
[-C--:B------:R-:W-:Y:S01]  /*9e20*/  FMUL R128, R128, R9.reuse ;  /* 0x0000000980807220 */ /* 0x080fe20000400000 */
[----:B------:R-:W-:Y:S01]  /*9e30*/  @P3 LOP3.LUT R8, R8, 0x200000, RZ, 0xfc, !PT ;  /* 0x0020000008083812 */ /* 0x000fe200078efcff */
[-C--:B------:R-:W-:Y:S01]  /*9e40*/  FMUL R131, R131, R9.reuse ;  /* 0x0000000983837220 */ /* 0x080fe20000400000 */
[----:B------:R-:W-:Y:S01]  /*9e50*/  LOP3.LUT R109, R109, 0xffefffff, RZ, 0xc0, !PT ;  /* 0xffefffff6d6d7812 */ /* 0x000fe200078ec0ff */
[----:B------:R-:W3:Y:S01]  /*9e60*/  @!P4 LDC.64 R34, c[0x0][0x5c0] ;  /* 0x00017000ff22cb82 */ /* 0x000ee20000000a00 */
[----:B------:R-:W-:Y:S01]  /*9e70*/  LOP3.LUT R8, R8, 0xffefffff, RZ, 0xc0, !PT ;  /* 0xffefffff08087812 */ /* 0x000fe200078ec0ff */
[-C--:B------:R-:W-:Y:S01]  /*9e80*/  FMUL R140, R140, R9.reuse ;  /* 0x000000098c8c7220 */ /* 0x080fe20000400000 */
[----:B------:R-:W-:Y:S01]  /*9e90*/  @P4 LOP3.LUT R109, R109, 0x100000, RZ, 0xfc, !PT ;  /* 0x001000006d6d4812 */ /* 0x000fe200078efcff */
[----:B------:R-:W-:Y:S01]  /*9ea0*/  FMUL R141, R141, R9 ;  /* 0x000000098d8d7220 */ /* 0x000fe20000400000 */
[----:B------:R-:W-:Y:S01]  /*9eb0*/  F2FP.SATFINITE.E4M3.F32.PACK_AB_MERGE_C R127, RZ, R127, RZ ;  /* 0x0000007fff7f723e */ /* 0x000fe200048070ff */
[----:B------:R-:W-:Y:S01]  /*9ec0*/  FMUL R146, R146, R9 ;  /* 0x0000000992927220 */ /* 0x000fe20000400000 */
[----:B------:R-:W-:Y:S01]  /*9ed0*/  LOP3.LUT R109, R109, 0x7fffffff, RZ, 0xc0, !PT ;  /* 0x7fffffff6d6d7812 */ /* 0x000fe200078ec0ff */
[----:B------:R-:W4:Y:S01]  /*9ee0*/  @!P3 LDC.64 R30, c[0x0][0x5c0] ;  /* 0x00017000ff1ebb82 */ /* 0x000f220000000a00 */
[----:B------:R-:W-:Y:S01]  /*9ef0*/  F2FP.SATFINITE.E4M3.F32.PACK_AB_MERGE_C R119, RZ, R119, RZ ;  /* 0x00000077ff77723e */ /* 0x000fe200048070ff */
[----:B------:R-:W-:Y:S01]  /*9f00*/  FMUL R155, R155, R9 ;  /* 0x000000099b9b7220 */ /* 0x000fe20000400000 */
[----:B------:R-:W-:Y:S01]  /*9f10*/  F2FP.SATFINITE.E4M3.F32.PACK_AB_MERGE_C R121, RZ, R121, RZ ;  /* 0x00000079ff79723e */ /* 0x000fe200048070ff */
[----:B------:R-:W-:Y:S01]  /*9f20*/  FMUL R138, R138, R9 ;  /* 0x000000098a8a7220 */ /* 0x000fe20000400000 */
[----:B------:R-:W-:Y:S01]  /*9f30*/  F2FP.SATFINITE.E4M3.F32.PACK_AB_MERGE_C R131, RZ, R131, RZ ;  /* 0x00000083ff83723e */ /* 0x000fe200048070ff */
[----:B------:R-:W-:Y:S01]  /*9f40*/  FMUL R137, R137, R9 ;  /* 0x0000000989897220 */ /* 0x000fe20000400000 */
[----:B------:R-:W-:Y:S01]  /*9f50*/  F2FP.SATFINITE.E4M3.F32.PACK_AB_MERGE_C R141, RZ, R141, RZ ;  /* 0x0000008dff8d723e */ /* 0x000fe200048070ff */
[-C--:B------:R-:W-:Y:S01]  /*9f60*/  FMUL R160, R160, R9.reuse ;  /* 0x00000009a0a07220 */ /* 0x080fe20000400000 */
[----:B--2---:R-:W-:Y:S01]  /*9f70*/  @!P5 IADD3 R66, P0, P2, R28, R66, R15 ;  /* 0x000000421c42d210 */ /* 0x004fe20007a1e00f */
[----:B------:R-:W-:Y:S01]  /*9f80*/  FMUL R159, R159, R9 ;  /* 0x000000099f9f7220 */ /* 0x000fe20000400000 */
[----:B------:R-:W-:Y:S01]  /*9f90*/  F2FP.SATFINITE.E4M3.F32.PACK_AB_MERGE_C R155, RZ, R155, RZ ;  /* 0x0000009bff9b723e */ /* 0x000fe200048070ff */
[----:B------:R-:W-:Y:S01]  /*9fa0*/  FMUL R134, R134, R9 ;  /* 0x0000000986867220 */ /* 0x000fe20000400000 */
[----:B------:R-:W-:Y:S01]  /*9fb0*/  @!P5 IADD3.X R67, R168, R67, R11, P0, P2 ;  /* 0x00000043a843d210 */ /* 0x000fe200007e440b */
[----:B------:R-:W-:Y:S01]  /*9fc0*/  FMUL R161, R161, R9 ;  /* 0x00000009a1a17220 */ /* 0x000fe20000400000 */
[----:B------:R-:W-:Y:S01]  /*9fd0*/  F2FP.SATFINITE.E4M3.F32.PACK_AB_MERGE_C R137, RZ, R137, RZ ;  /* 0x00000089ff89723e */ /* 0x000fe200048070ff */
[-C--:B------:R-:W-:Y:S01]  /*9fe0*/  FMUL R162, R162, R9.reuse ;  /* 0x00000009a2a27220 */ /* 0x080fe20000400000 */
[----:B---3--:R-:W-:Y:S01]  /*9ff0*/  @!P4 IADD3 R34, P0, P2, R28, R34, R15 ;  /* 0x000000221c22c210 */ /* 0x008fe20007a1e00f */
[----:B------:R-:W-:Y:S01]  /*a000*/  FMUL R157, R157, R9 ;  /* 0x000000099d9d7220 */ /* 0x000fe20000400000 */
[----:B------:R-:W-:Y:S01]  /*a010*/  F2FP.SATFINITE.E4M3.F32.PACK_AB_MERGE_C R159, RZ, R159, RZ ;  /* 0x0000009fff9f723e */ /* 0x000fe200048070ff */
[----:B------:R-:W-:Y:S01]  /*a020*/  FMUL R158, R158, R9 ;  /* 0x000000099e9e7220 */ /* 0x000fe20000400000 */
[----:B------:R-:W-:Y:S01]  /*a030*/  @!P4 IADD3.X R35, R168, R35, R11, P0, P2 ;  /* 0x00000023a823c210 */ /* 0x000fe200007e440b */
[----:B------:R-:W-:Y:S01]  /*a040*/  FMUL R153, R153, R9 ;  /* 0x0000000999997220 */ /* 0x000fe20000400000 */
[----:B------:R-:W-:Y:S01]  /*a050*/  F2FP.SATFINITE.E4M3.F32.PACK_AB_MERGE_C R161, RZ, R161, RZ ;  /* 0x000000a1ffa1723e */ /* 0x000fe200048070ff */
[-C--:B------:R-:W-:Y:S01]  /*a060*/  FMUL R156, R156, R9.reuse ;  /* 0x000000099c9c7220 */ /* 0x080fe20000400000 */
[----:B----4-:R-:W-:Y:S01]  /*a070*/  @!P3 IADD3 R30, P0, P2, R28, R30, R15 ;  /* 0x0000001e1c1eb210 */ /* 0x010fe20007a1e00f */
[----:B------:R-:W-:Y:S01]  /*a080*/  FMUL R151, R151, R9 ;  /* 0x0000000997977220 */ /* 0x000fe20000400000 */
[----:B------:R-:W-:Y:S01]  /*a090*/  F2FP.SATFINITE.E4M3.F32.PACK_AB_MERGE_C R157, RZ, R157, RZ ;  /* 0x0000009dff9d723e */ /* 0x000fe200048070ff */
[----:B------:R-:W-:Y:S01]  /*a0a0*/  FMUL R154, R154, R9 ;  /* 0x000000099a9a7220 */ /* 0x000fe20000400000 */
[----:B------:R-:W-:Y:S01]  /*a0b0*/  @!P3 IADD3.X R31, R168, R31, R11, P0, P2 ;  /* 0x0000001fa81fb210 */ /* 0x000fe200007e440b */
[-C--:B------:R-:W-:Y:S01]  /*a0c0*/  FMUL R149, R149, R9.reuse ;  /* 0x0000000995957220 */ /* 0x080fe20000400000 */
[----:B------:R-:W-:Y:S01]  /*a0d0*/  ISETP.LT.OR P3, PT, R169, 0xa, !P1 ;  /* 0x0000000aa900780c */ /* 0x000fe20004f61670 */
[----:B------:R-:W-:Y:S01]  /*a0e0*/  FMUL R152, R152, R9 ;  /* 0x0000000998987220 */ /* 0x000fe20000400000 */
        /* <DEDUP_REMOVED lines=8> */
[-C--:B------:R-:W-:Y:S01]  /*a170*/  FMUL R143, R143, R9.reuse ;  /* 0x000000098f8f7220 */ /* 0x080fe20000400000 */
[----:B------:R-:W-:Y:S01]  /*a180*/  FMUL R144, R144, R9 ;  /* 0x0000000990907220 */ /* 0x000fe20000400000 */
[----:B------:R-:W-:Y:S01]  /*a190*/  F2FP.SATFINITE.E4M3.F32.PACK_AB_MERGE_C R145, RZ, R145, RZ ;  /* 0x00000091ff91723e */ /* 0x000fe200048070ff */
[----:B------:R-:W2:Y:S01]  /*a1a0*/  @!P3 LDC.64 R32, c[0x0][0x5c0] ;  /* 0x00017000ff20bb82 */ /* 0x000ea20000000a00 */
[----:B------:R-:W-:Y:S01]  /*a1b0*/  @P3 LOP3.LUT R8, R8, 0x100000, RZ, 0xfc, !PT ;  /* 0x0010000008083812 */ /* 0x000fe200078efcff */
[----:B------:R-:W-:Y:S01]  /*a1c0*/  FMUL R139, R139, R9 ;  /* 0x000000098b8b7220 */ /* 0x000fe20000400000 */
[----:B------:R-:W-:Y:S01]  /*a1d0*/  F2FP.SATFINITE.E4M3.F32.PACK_AB_MERGE_C R143, RZ, R143, RZ ;  /* 0x0000008fff8f723e */ /* 0x000fe200048070ff */
[-C--:B------:R-:W-:Y:S01]  /*a1e0*/  FMUL R142, R142, R9.reuse ;  /* 0x000000098e8e7220 */ /* 0x080fe20000400000 */
[----:B------:R-:W-:Y:S01]  /*a1f0*/  LOP3.LUT R8, R8, 0xfff7ffff, RZ, 0xc0, !PT ;  /* 0xfff7ffff08087812 */ /* 0x000fe200078ec0ff */
[----:B------:R-:W-:Y:S01]  /*a200*/  FMUL R135, R135, R9 ;  /* 0x0000000987877220 */ /* 0x000fe20000400000 */
[----:B------:R-:W-:Y:S01]  /*a210*/  F2FP.SATFINITE.E4M3.F32.PACK_AB_MERGE_C R139, RZ, R139, RZ ;  /* 0x0000008bff8b723e */ /* 0x000fe200048070ff */
[-C--:B------:R-:W-:Y:S01]  /*a220*/  FMUL R136, R136, R9.reuse ;  /* 0x0000000988887220 */ /* 0x080fe20000400000 */
[-C--:B------:R-:W-:Y:S01]  /*a230*/  FMUL R133, R133, R9.reuse ;  /* 0x0000000985857220 */ /* 0x080fe20000400000 */
[----:B------:R-:W-:Y:S01]  /*a240*/  FMUL R132, R132, R9 ;  /* 0x0000000984847220 */ /* 0x000fe20000400000 */
[----:B------:R-:W-:Y:S01]  /*a250*/  F2FP.SATFINITE.E4M3.F32.PACK_AB_MERGE_C R135, RZ, R135, RZ ;  /* 0x00000087ff87723e */ /* 0x000fe200048070ff */
        /* <DEDUP_REMOVED lines=18> */
[-C--:B------:R-:W-:Y:S01]  /*a380*/  FMUL R114, R114, R9.reuse ;  /* 0x0000000972727220 */ /* 0x080fe20000400000 */
[----:B------:R-:W-:Y:S01]  /*a390*/  ISETP.GE.AND P0, PT, R170, 0x81, PT ;  /* 0x00000081aa00780c */ /* 0x000fe20003f06270 */
[----:B------:R-:W-:Y:S01]  /*a3a0*/  FMUL R111, R111, R9 ;  /* 0x000000096f6f7220 */ /* 0x000fe20000400000 */
[----:B------:R-:W-:Y:S01]  /*a3b0*/  F2FP.SATFINITE.E4M3.F32.PACK_AB_MERGE_C R115, RZ, R115, RZ ;  /* 0x00000073ff73723e */ /* 0x000fe200048070ff */
        /* <DEDUP_REMOVED lines=12> */
[-C--:B------:R-:W-:Y:S01]  /*a480*/  FMUL R96, R96, R9.reuse ;  /* 0x0000000960607220 */ /* 0x080fe20000400000 */
[-C--:B------:R-:W-:Y:S01]  /*a490*/  FMUL R100, R100, R9.reuse ;  /* 0x0000000964647220 */ /* 0x080fe20000400000 */
        /* <DEDUP_REMOVED lines=11> */
[----:B------:R-:W-:-:S03]  /*a550*/  F2FP.SATFINITE.E4M3.F32.PACK_AB_MERGE_C R23, RZ, R23, RZ ;  /* 0x00000017ff17723e */ /* 0x000fc600048070ff */
[----:B------:R-:W-:Y:S02]  /*a560*/  F2FP.SATFINITE.E4M3.F32.PACK_AB_MERGE_C R19, RZ, R19, RZ ;  /* 0x00000013ff13723e */ /* 0x000fe400048070ff */
[----:B--2---:R-:W-:-:S04]  /*a570*/  @!P4 IADD3 R24, P2, P3, R28, R24, R13 ;  /* 0x000000181c18c210 */ /* 0x004fc80007b5e00d */
[----:B------:R-:W-:Y:S02]  /*a580*/  @!P4 IADD3.X R25, R168, R25, R12, P2, P3 ;  /* 0x00000019a819c210 */ /* 0x000fe400017e640c */
[----:B------:R-:W-:-:S13]  /*a590*/  ISETP.LT.OR P4, PT, R169, 0x2, !P0 ;  /* 0x00000002a900780c */ /* 0x000fda0004781670 */
[----:B------:R-:W2:Y:S01]  /*a5a0*/  @!P4 LDC.64 R36, c[0x0][0x5c0] ;  /* 0x00017000ff24cb82 */ /* 0x000ea20000000a00 */
[----:B------:R-:W-:-:S04]  /*a5b0*/  @P4 LOP3.LUT R8, R8, 0x200, RZ, 0xfc, !PT ;  /* 0x0000020008084812 */ /* 0x000fc800078efcff */
[----:B------:R-:W-:Y:S02]  /*a5c0*/  LOP3.LUT R8, R8, 0xfffbffff, RZ, 0xc0, !PT ;  /* 0xfffbffff08087812 */ /* 0x000fe400078ec0ff */
        /* <DEDUP_REMOVED lines=14> */
[----:B------:R-:W-:-:S04]  /*a6b0*/  ISETP.GE.AND P4, PT, R170, 0x101, PT ;  /* 0x00000101aa00780c */ /* 0x000fc80003f86270 */
        /* <DEDUP_REMOVED lines=110> */
[----:B------:R-:W-:Y:S02]  /*ada0*/  @P5 LOP3.LUT R8, R8, 0x2, RZ, 0xfc, !PT ;  /* 0x0000000208085812 */ /* 0x000fe400078efcff */
[----:B--2---:R-:W-:-:S04]  /*adb0*/  @!P5 IADD3 R78, P2, P3, R28, R64, R15 ;  /* 0x000000401c4ed210 */ /* 0x004fc80007b5e00f */
[----:B------:R-:W-:Y:S02]  /*adc0*/  @!P5 IADD3.X R79, R168, R65, R11, P2, P3 ;  /* 0x00000041a84fd210 */ /* 0x000fe400017e640b */
[C---:B------:R-:W-:Y:S02]  /*add0*/  ISETP.LT.OR P5, PT, R169.reuse, 0x2a, !P1 ;  /* 0x0000002aa900780c */ /* 0x040fe40004fa1670 */
[----:B------:R-:W-:-:S11]  /*ade0*/  ISETP.LT.OR P3, PT, R169, 0x21, !P0 ;  /* 0x00000021a900780c */ /* 0x000fd60004761670 */
[----:B------:R-:W2:Y:S01]  /*adf0*/  @!P5 LDC.64 R64, c[0x0][0x5c0] ;  /* 0x00017000ff40db82 */ /* 0x000ea20000000a00 */
[----:B------:R-:W-:-:S04]  /*ae00*/  @P5 LOP3.LUT R109, R109, 0x20000000, RZ, 0xfc, !PT ;  /* 0x200000006d6d5812 */ /* 0x000fc800078efcff */
[----:B------:R-:W-:-:S04]  /*ae10*/  LOP3.LUT R109, R109, 0xefffffff, RZ, 0xc0, !PT ;  /* 0xefffffff6d6d7812 */ /* 0x000fc800078ec0ff */
[----:B------:R-:W-:-:S04]  /*ae20*/  @P3 LOP3.LUT R109, R109, 0x10000000, RZ, 0xfc, !PT ;  /* 0x100000006d6d3812 */ /* 0x000fc800078efcff */
[----:B------:R-:W-:Y:S02]  /*ae30*/  LOP3.LUT R109, R109, 0xf7ffffff, RZ, 0xc0, !PT ;  /* 0xf7ffffff6d6d7812 */ /* 0x000fe400078ec0ff */
[----:B--2---:R-:W-:-:S04]  /*ae40*/  @!P5 IADD3 R80, P1, P2, R28, R64, R15 ;  /* 0x000000401c50d210 */ /* 0x004fc80007a3e00f */
[----:B------:R-:W-:Y:S02]  /*ae50*/  @!P5 IADD3.X R81, R168, R65, R11, P1, P2 ;  /* 0x00000041a851d210 */ /* 0x000fe40000fe440b */
[----:B------:R-:W2:Y:S02]  /*ae60*/  @!P3 LDC.64 R64, c[0x0][0x5c0] ;  /* 0x00017000ff40bb82 */ /* 0x000ea40000000a00 */
        /* <DEDUP_REMOVED lines=23> */
[----:B------:R-:W2:Y:S01]  /*afe0*/  @!P2 LDC.64 R64, c[0x0][0x5c0] ;  /* 0x00017000ff40ab82 */ /* 0x000ea20000000a00 */
[----:B------:R-:W-:-:S04]  /*aff0*/  ISETP.GE.AND P3, PT, R170, 0x89, PT ;  /* 0x00000089aa00780c */ /* 0x000fc80003f66270 */
[----:B------:R-:W-:Y:S02]  /*b000*/  ISETP.LT.OR P5, PT, R169, 0x11, !P3 ;  /* 0x00000011a900780c */ /* 0x000fe40005fa1670 */
        /* <DEDUP_REMOVED lines=46> */
[----:B------:R-:W-:-:S02]  /*b2f0*/  P2R R209, PR, RZ, 0x2 ;  /* 0x00000002ffd17803 */ /* 0x000fc40000000000 */
[----:B------:R-:W-:-:S04]  /*b300*/  @P5 LOP3.LUT R109, R109, 0x800, RZ, 0xfc, !PT ;  /* 0x000008006d6d5812 */ /* 0x000fc800078efcff */
[----:B------:R-:W-:-:S03]  /*b310*/  LOP3.LUT R109, R109, 0xfffffbff, RZ, 0xc0, !PT ;  /* 0xfffffbff6d6d7812 */ /* 0x000fc600078ec0ff */
[----:B------:R-:W-:-:S04]  /*b320*/  @!P1 IADD3 R199, P4, P2, R15, R28, R16 ;  /* 0x0000001c0fc79210 */ /* 0x000fc80007a9e010 */
        /* <DEDUP_REMOVED lines=32> */
[C---:B------:R-:W-:Y:S02]  /*b530*/  ISETP.LT.OR P2, PT, R169.reuse, 0x1a, !P0 ;  /* 0x0000001aa900780c */ /* 0x040fe40004741670 */
[----:B------:R-:W-:Y:S02]  /*b540*/  ISETP.LT.OR P1, PT, R169, 0x21, !P3 ;  /* 0x00000021a900780c */ /* 0x000fe40005f21670 */
[----:B------:R-:W-:-:S02]  /*b550*/  LOP3.LUT R109, R109, 0xfffdffff, RZ, 0xc0, !PT ;  /* 0xfffdffff6d6d7812 */ /* 0x000fc400078ec0ff */
[----:B------:R-:W-:-:S07]  /*b560*/  P2R R188, PR, RZ, 0x4 ;  /* 0x00000004ffbc7803 */ /* 0x000fce0000000000 */
[----:B------:R-:W-:Y:S02]  /*b570*/  @!P2 IADD3 R183, P5, P4, R15, R28, R16 ;  /* 0x0000001c0fb7a210 */ /* 0x000fe40007cbe010 */
[----:B------:R-:W-:Y:S02]  /*b580*/  @P1 LOP3.LUT R109, R109, 0x20000, RZ, 0xfc, !PT ;  /* 0x000200006d6d1812 */ /* 0x000fe400078efcff */
[----:B------:R-:W-:Y:S02]  /*b590*/  @!P2 IADD3.X R182, R11, R168, R14, P5, P4 ;  /* 0x000000a80bb6a210 */ /* 0x000fe40002fe840e */
[----:B------:R-:W-:Y:S02]  /*b5a0*/  @!P1 IADD3 R179, P5, P4, R15, R28, R13 ;  /* 0x0000001c0fb39210 */ /* 0x000fe40007cbe00d */
[----:B------:R-:W-:Y:S02]  /*b5b0*/  LOP3.LUT R109, R109, 0xfffeffff, RZ, 0xc0, !PT ;  /* 0xfffeffff6d6d7812 */ /* 0x000fe400078ec0ff */
[----:B------:R-:W-:-:S02]  /*b5c0*/  @!P1 IADD3.X R178, R11, R168, R12, P5, P4 ;  /* 0x000000a80bb29210 */ /* 0x000fc40002fe840c */
[----:B------:R-:W-:-:S13]  /*b5d0*/  ISETP.LT.OR P1, PT, R169, 0x22, !P3 ;  /* 0x00000022a900780c */ /* 0x000fda0005f21670 */
[----:B------:R-:W-:Y:S02]  /*b5e0*/  @!P1 IADD3 R177, P5, P4, R15, R28, R13 ;  /* 0x0000001c0fb19210 */ /* 0x000fe40007cbe00d */
[----:B------:R-:W-:Y:S02]  /*b5f0*/  @P1 LOP3.LUT R109, R109, 0x10000, RZ, 0xfc, !PT ;  /* 0x000100006d6d1812 */ /* 0x000fe400078efcff */
[----:B------:R-:W-:Y:S02]  /*b600*/  @!P1 IADD3.X R176, R11, R168, R12, P5, P4 ;  /* 0x000000a80bb09210 */ /* 0x000fe40002fe840c */
[C---:B------:R-:W-:Y:S02]  /*b610*/  ISETP.LT.OR P1, PT, R169.reuse, 0x29, !P3 ;  /* 0x00000029a900780c */ /* 0x040fe40005f21670 */
[----:B------:R-:W-:Y:S02]  /*b620*/  ISETP.LT.OR P3, PT, R169, 0x2a, !P3 ;  /* 0x0000002aa900780c */ /* 0x000fe40005f61670 */
[----:B------:R-:W-:-:S02]  /*b630*/  LOP3.LUT R109, R109, 0xffff7fff, RZ, 0xc0, !PT ;  /* 0xffff7fff6d6d7812 */ /* 0x000fc400078ec0ff */
[----:B------:R-:W-:-:S07]  /*b640*/  P2R R173, PR, RZ, 0x8 ;  /* 0x00000008ffad7803 */ /* 0x000fce0000000000 */
[--C-:B------:R-:W-:Y:S02]  /*b650*/  @!P1 IADD3 R171, P5, P4, R15, R28, R13.reuse ;  /* 0x0000001c0fab9210 */ /* 0x100fe40007cbe00d */
[----:B------:R-:W-:Y:S02]  /*b660*/  @P1 LOP3.LUT R109, R109, 0x8000, RZ, 0xfc, !PT ;  /* 0x000080006d6d1812 */ /* 0x000fe400078efcff */
[--C-:B------:R-:W-:Y:S02]  /*b670*/  @!P1 IADD3.X R174, R11, R168, R12.reuse, P5, P4 ;  /* 0x000000a80bae9210 */ /* 0x100fe40002fe840c */
[----:B------:R-:W-:Y:S02]  /*b680*/  @!P3 IADD3 R167, P5, P4, R15, R28, R13 ;  /* 0x0000001c0fa7b210 */ /* 0x000fe40007cbe00d */
[----:B------:R-:W-:Y:S02]  /*b690*/  LOP3.LUT P1, RZ, R109, 0x100000, RZ, 0xc0, !PT ;  /* 0x001000006dff7812 */ /* 0x000fe4000782c0ff */
[----:B------:R-:W-:-:S02]  /*b6a0*/  @!P3 IADD3.X R172, R11, R168, R12, P5, P4 ;  /* 0x000000a80bacb210 */ /* 0x000fc40002fe840c */
[----:B------:R-:W-:Y:S02]  /*b6b0*/  ISETP.LT.OR P4, PT, R169, 0x21, !P0 ;  /* 0x00000021a900780c */ /* 0x000fe40004781670 */
[----:B------:R-:W-:Y:S02]  /*b6c0*/  LOP3.LUT P3, RZ, R8, 0x200000, RZ, 0xc0, !PT ;  /* 0x0020000008ff7812 */ /* 0x000fe4000786c0ff */
[----:B------:R-:W-:-:S09]  /*b6d0*/  P2R R175, PR, RZ, 0x10 ;  /* 0x00000010ffaf7803 */ /* 0x000fd20000000000 */
[----:B01----:R-:W-:-:S04]  /*b6e0*/  @!P4 IADD3 R165, P6, P5, R15, R28, R16 ;  /* 0x0000001c0fa5c210 */ /* 0x003fc80007dde010 */
[----:B------:R-:W-:Y:S02]  /*b6f0*/  @!P4 IADD3.X R164, R11, R168, R14, P6, P5 ;  /* 0x000000a80ba4c210 */ /* 0x000fe400037ea40e */
[----:B------:R-:W-:Y:S02]  /*b700*/  ISETP.LT.OR P5, PT, R169, 0x22, !P0 ;  /* 0x00000022a900780c */ /* 0x000fe400047a1670 */
[----:B------:R-:W-:Y:S02]  /*b710*/  LOP3.LUT P4, RZ, R109, 0x200000, RZ, 0xc0, !PT ;  /* 0x002000006dff7812 */ /* 0x000fe4000788c0ff */
[----:B------:R-:W-:-:S09]  /*b720*/  P2R R181, PR, RZ, 0x20 ;  /* 0x00000020ffb57803 */ /* 0x000fd20000000000 */
[----:B------:R-:W-:-:S04]  /*b730*/  @!P5 IADD3 R29, P2, P6, R15, R28, R16 ;  /* 0x0000001c0f1dd210 */ /* 0x000fc80007e5e010 */
[----:B------:R-:W-:Y:S02]  /*b740*/  @!P5 IADD3.X R166, R11, R168, R14, P2, P6 ;  /* 0x000000a80ba6d210 */ /* 0x000fe400017ec40e */
[----:B------:R-:W-:Y:S02]  /*b750*/  ISETP.GE.AND P6, PT, R170, 0x1, PT ;  /* 0x00000001aa00780c */ /* 0x000fe40003fc6270 */
[----:B------:R-:W-:Y:S02]  /*b760*/  LOP3.LUT P5, RZ, R8, 0x200, RZ, 0xc0, !PT ;  /* 0x0000020008ff7812 */ /* 0x000fe400078ac0ff */
[----:B------:R-:W-:-:S13]  /*b770*/  ISETP.LT.OR P0, PT, R169, 0x1, !P6 ;  /* 0x00000001a900780c */ /* 0x000fda0007701670 */
[----:B------:R-:W0:Y:S02]  /*b780*/  @!P0 LDC.64 R64, c[0x0][0x5c0] ;  /* 0x00017000ff408b82 */ /* 0x000e240000000a00 */
[----:B0-----:R-:W-:-:S05]  /*b790*/  @!P0 IADD3 R94, P2, R28, R64, RZ ;  /* 0x000000401c5e8210 */ /* 0x001fca0007f5e0ff */
[----:B------:R-:W-:-:S05]  /*b7a0*/  @!P0 IMAD.X R95, R168, 0x1, R65, P2 ;  /* 0x00000001a85f8824 */ /* 0x000fca00010e0641 */
[----:B------:R0:W-:Y:S01]  /*b7b0*/  @!P0 STG.E.U8 desc[UR30][R94.64], R107 ;  /* 0x0000006b5e008986 */ /* 0x0001e2000c10111e */
[----:B------:R-:W-:Y:S02]  /*b7c0*/  ISETP.LT.OR P0, PT, R169, 0x2, !P6 ;  /* 0x00000002a900780c */ /* 0x000fe40007701670 */
[----:B0-----:R-:W-:-:S11]  /*b7d0*/  P2R R107, PR, RZ, 0x8 ;  /* 0x00000008ff6b7803 */ /* 0x001fd60000000000 */
[----:B------:R-:W0:Y:S02]  /*b7e0*/  @!P0 LDC.64 R64, c[0x0][0x5c0] ;  /* 0x00017000ff408b82 */ /* 0x000e240000000a00 */
[----:B0-----:R-:W-:-:S05]  /*b7f0*/  @!P0 IADD3 R200, P2, R28, R64, RZ ;  /* 0x000000401cc88210 */ /* 0x001fca0007f5e0ff */
[----:B------:R-:W-:Y:S01]  /*b800*/  @!P0 IMAD.X R201, R168, 0x1, R65, P2 ;  /* 0x00000001a8c98824 */ /* 0x000fe200010e0641 */
[----:B------:R-:W-:-:S04]  /*b810*/  LOP3.LUT P2, RZ, R8, 0x100000, RZ, 0xc0, !PT ;  /* 0x0010000008ff7812 */ /* 0x000fc8000784c0ff */
[----:B------:R-:W-:Y:S01]  /*b820*/  @!P0 STG.E.U8 desc[UR30][R200.64+0x1], R219 ;  /* 0x000001dbc8008986 */ /* 0x000fe2000c10111e */
[----:B------:R-:W-:-:S03]  /*b830*/  ISETP.LT.OR P0, PT, R169, 0x9, !P6 ;  /* 0x00000009a900780c */ /* 0x000fc60007701670 */
[----:B------:R0:W-:Y:S01]  /*b840*/  @!P4 STG.E.U8 desc[UR30][R66.64], R101 ;  /* 0x000000654200c986 */ /* 0x0001e2000c10111e */
[----:B------:R-:W-:-:S03]  /*b850*/  ISETP.LT.OR P4, PT, R169, 0xa, !P6 ;  /* 0x0000000aa900780c */ /* 0x000fc60007781670 */
[----:B------:R1:W-:Y:S01]  /*b860*/  @!P1 STG.E.U8 desc[UR30][R34.64+0x1], R221 ;  /* 0x000001dd22009986 */ /* 0x0003e2000c10111e */
[----:B------:R-:W-:-:S05]  /*b870*/  LOP3.LUT P1, RZ, R109, 0x40, RZ, 0xc0, !PT ;  /* 0x000000406dff7812 */ /* 0x000fca000782c0ff */
[----:B------:R-:W2:Y:S01]  /*b880*/  @!P0 LDC.64 R64, c[0x0][0x5c0] ;  /* 0x00017000ff408b82 */ /* 0x000ea20000000a00 */
[----:B0-----:R-:W-:Y:S02]  /*b890*/  F2FP.SATFINITE.E4M3.F32.PACK_AB_MERGE_C R67, RZ, R126, RZ ;  /* 0x0000007eff43723e */ /* 0x001fe400048070ff */
[----:B------:R-:W-:Y:S02]  /*b8a0*/  P2R R66, PR, RZ, 0x40 ;  /* 0x00000040ff427803 */ /* 0x000fe40000000000 */
[----:B-1----:R-:W-:Y:S02]  /*b8b0*/  F2FP.SATFINITE.E4M3.F32.PACK_AB_MERGE_C R35, RZ, R122, RZ ;  /* 0x0000007aff23723e */ /* 0x002fe400048070ff */
[----:B------:R-:W-:Y:S02]  /*b8c0*/  LOP3.LUT P6, RZ, R8, 0x80000, RZ, 0xc0, !PT ;  /* 0x0008000008ff7812 */ /* 0x000fe400078cc0ff */
[----:B--2---:R-:W-:-:S05]  /*b8d0*/  @!P0 IADD3 R94, P3, R28, R64, RZ ;  /* 0x000000401c5e8210 */ /* 0x004fca0007f7e0ff */
[----:B------:R-:W-:Y:S02]  /*b8e0*/  @!P0 IMAD.X R95, R168, 0x1, R65, P3 ;  /* 0x00000001a85f8824 */ /* 0x000fe400018e0641 */
[----:B------:R-:W0:Y:S03]  /*b8f0*/  @!P4 LDC.64 R64, c[0x0][0x5c0] ;  /* 0x00017000ff40cb82 */ /* 0x000e260000000a00 */
[----:B------:R-:W-:Y:S01]  /*b900*/  @!P0 STG.E.U8 desc[UR30][R94.64+0x8], R127 ;  /* 0x0000087f5e008986 */ /* 0x000fe2000c10111e */
[----:B------:R-:W-:Y:S02]  /*b910*/  LOP3.LUT P0, RZ, R109, 0x20, RZ, 0xc0, !PT ;  /* 0x000000206dff7812 */ /* 0x000fe4000780c0ff */
[----:B0-----:R-:W-:-:S05]  /*b920*/  @!P4 IADD3 R64, P3, R28, R64, RZ ;  /* 0x000000401c40c210 */ /* 0x001fca0007f7e0ff */
[----:B------:R-:W-:Y:S01]  /*b930*/  @!P4 IMAD.X R65, R168, 0x1, R65, P3 ;  /* 0x00000001a841c824 */ /* 0x000fe200018e0641 */
[----:B------:R-:W-:-:S04]  /*b940*/  ISETP.NE.AND P3, PT, R107, RZ, PT ;  /* 0x000000ff6b00720c */ /* 0x000fc80003f65270 */
[----:B------:R0:W-:Y:S01]  /*b950*/  @!P4 STG.E.U8 desc[UR30][R64.64+0x9], R35 ;  /* 0x000009234000c986 */ /* 0x0001e2000c10111e */
[----:B------:R-:W-:-:S08]  /*b960*/  LOP3.LUT P4, RZ, R8, 0x40000, RZ, 0xc0, !PT ;  /* 0x0004000008ff7812 */ /* 0x000fd0000788c0ff */
[----:B------:R1:W-:Y:S01]  /*b970*/  @!P3 STG.E.U8 desc[UR30][R30.64+0x8], R119 ;  /* 0x000008771e00b986 */ /* 0x0003e2000c10111e */
[C---:B------:R-:W-:Y:S01]  /*b980*/  LOP3.LUT P3, RZ, R8.reuse, 0x20000, RZ, 0xc0, !PT ;  /* 0x0002000008ff7812 */ /* 0x040fe2000786c0ff */
[----:B0-----:R-:W0:Y:S02]  /*b990*/  @!P1 LDC.64 R34, c[0x0][0x5c0] ;  /* 0x00017000ff229b82 */ /* 0x001e240000000a00 */
[----:B------:R-:W-:Y:S01]  /*b9a0*/  @!P2 STG.E.U8 desc[UR30][R32.64+0x9], R67 ;  /* 0x000009432000a986 */ /* 0x000fe2000c10111e */
[----:B------:R-:W-:Y:S02]  /*b9b0*/  LOP3.LUT P2, RZ, R109, 0x10, RZ, 0xc0, !PT ;  /* 0x000000106dff7812 */ /* 0x000fe4000784c0ff */
[----:B------:R-:W-:Y:S01]  /*b9c0*/  F2FP.SATFINITE.E4M3.F32.PACK_AB_MERGE_C R65, RZ, R128, RZ ;  /* 0x00000080ff41723e */ /* 0x000fe200048070ff */
[----:B------:R2:W-:Y:S01]  /*b9d0*/  @!P6 STG.E.U8 desc[UR30][R24.64], R121 ;  /* 0x000000791800e986 */ /* 0x0005e2000c10111e */
[----:B------:R-:W-:Y:S01]  /*b9e0*/  LOP3.LUT P6, RZ, R8, 0x10000, RZ, 0xc0, !PT ;  /* 0x0001000008ff7812 */ /* 0x000fe200078cc0ff */
[----:B-1----:R-:W1:Y:S02]  /*b9f0*/  @!P0 LDC.64 R30, c[0x0][0x5c0] ;  /* 0x00017000ff1e8b82 */ /* 0x002e640000000a00 */
[----:B------:R3:W-:Y:S06]  /*ba00*/  @!P5 STG.E.U8 desc[UR30][R36.64+0x1], R65 ;  /* 0x000001412400d986 */ /* 0x0007ec000c10111e */
[----:B--2---:R-:W2:Y:S01]  /*ba10*/  @!P2 LDC.64 R24, c[0x0][0x5c0] ;  /* 0x00017000ff18ab82 */ /* 0x004ea20000000a00 */
[----:B---3--:R-:W-:-:S02]  /*ba20*/  P2R R36, PR, RZ, 0x40 ;  /* 0x00000040ff247803 */ /* 0x008fc40000000000 */
[----:B0-----:R-:W-:Y:S02]  /*ba30*/  @!P1 IADD3 R34, P5, R217, R34, RZ ;  /* 0x00000022d9229210 */ /* 0x001fe40007fbe0ff */
[C---:B------:R-:W-:Y:S02]  /*ba40*/  LOP3.LUT P6, RZ, R109.reuse, 0x8, RZ, 0xc0, !PT ;  /* 0x000000086dff7812 */ /* 0x040fe400078cc0ff */
[----:B------:R-:W-:Y:S01]  /*ba50*/  F2FP.SATFINITE.E4M3.F32.PACK_AB_MERGE_C R37, RZ, R140, RZ ;  /* 0x0000008cff25723e */ /* 0x000fe200048070ff */
[----:B------:R-:W-:Y:S01]  /*ba60*/  @!P1 IMAD.X R35, R216, 0x1, R35, P5 ;  /* 0x00000001d8239824 */ /* 0x000fe200028e0623 */
[----:B------:R-:W-:-:S04]  /*ba70*/  LOP3.LUT P5, RZ, R109, 0x4, RZ, 0xc0, !PT ;  /* 0x000000046dff7812 */ /* 0x000fc800078ac0ff */
[----:B------:R0:W-:Y:S01]  /*ba80*/  @!P1 STG.E.U8 desc[UR30][R34.64], R131 ;  /* 0x0000008322009986 */ /* 0x0001e2000c10111e */
[----:B-1----:R-:W-:-:S05]  /*ba90*/  @!P0 IADD3 R30, P1, R215, R30, RZ ;  /* 0x0000001ed71e8210 */ /* 0x002fca0007f3e0ff */
[----:B------:R-:W-:Y:S01]  /*baa0*/  @!P0 IMAD.X R31, R214, 0x1, R31, P1 ;  /* 0x00000001d61f8824 */ /* 0x000fe200008e061f */
[----:B------:R-:W-:-:S04]  /*bab0*/  LOP3.LUT P1, RZ, R8, 0x2000, RZ, 0xc0, !PT ;  /* 0x0000200008ff7812 */ /* 0x000fc8000782c0ff */
[----:B------:R1:W-:Y:S01]  /*bac0*/  @!P0 STG.E.U8 desc[UR30][R30.64+0x1], R37 ;  /* 0x000001251e008986 */ /* 0x0003e2000c10111e */
[----:B0-----:R-:W-:Y:S02]  /*bad0*/  P2R R34, PR, RZ, 0x2 ;  /* 0x00000002ff227803 */ /* 0x001fe40000000000 */
[----:B--2---:R-:W-:Y:S01]  /*bae0*/  @!P2 IADD3 R32, P1, R213, R24, RZ ;  /* 0x00000018d520a210 */ /* 0x004fe20007f3e0ff */
[----:B------:R-:W-:Y:S01]  /*baf0*/  @!P4 STG.E.U8 desc[UR30][R42.64+0x8], R141 ;  /* 0x0000088d2a00c986 */ /* 0x000fe2000c10111e */
[----:B------:R-:W-:Y:S02]  /*bb00*/  F2FP.SATFINITE.E4M3.F32.PACK_AB_MERGE_C R35, RZ, R146, RZ ;  /* 0x00000092ff23723e */ /* 0x000fe400048070ff */
[----:B------:R-:W-:Y:S01]  /*bb10*/  LOP3.LUT P0, RZ, R109, 0x2, RZ, 0xc0, !PT ;  /* 0x000000026dff7812 */ /* 0x000fe2000780c0ff */
[----:B------:R-:W-:Y:S01]  /*bb20*/  @!P2 IMAD.X R33, R212, 0x1, R25, P1 ;  /* 0x00000001d421a824 */ /* 0x000fe200008e0619 */
[----:B------:R-:W-:Y:S01]  /*bb30*/  LOP3.LUT P4, RZ, R8, 0x1000, RZ, 0xc0, !PT ;  /* 0x0000100008ff7812 */ /* 0x000fe2000788c0ff */
[----:B------:R-:W0:Y:S01]  /*bb40*/  @!P6 LDC.64 R24, c[0x0][0x5c0] ;  /* 0x00017000ff18eb82 */ /* 0x000e220000000a00 */
[----:B------:R2:W-:Y:S01]  /*bb50*/  @!P3 STG.E.U8 desc[UR30][R44.64+0x9], R35 ;  /* 0x000009232c00b986 */ /* 0x0005e2000c10111e */
[----:B-1----:R-:W-:-:S02]  /*bb60*/  F2FP.SATFINITE.E4M3.F32.PACK_AB_MERGE_C R37, RZ, R160, RZ ;  /* 0x000000a0ff25723e */ /* 0x002fc400048070ff */
[----:B------:R-:W-:Y:S01]  /*bb70*/  LOP3.LUT P3, RZ, R109, 0x1, RZ, 0xc0, !PT ;  /* 0x000000016dff7812 */ /* 0x000fe2000786c0ff */
[----:B------:R-:W-:Y:S01]  /*bb80*/  @!P2 STG.E.U8 desc[UR30][R32.64+0x8], R155 ;  /* 0x0000089b2000a986 */ /* 0x000fe2000c10111e */
[----:B------:R-:W-:Y:S02]  /*bb90*/  LOP3.LUT P2, RZ, R8, 0x100, RZ, 0xc0, !PT ;  /* 0x0000010008ff7812 */ /* 0x000fe4000784c0ff */
[----:B--2---:R-:W-:Y:S02]  /*bba0*/  F2FP.SATFINITE.E4M3.F32.PACK_AB_MERGE_C R35, RZ, R138, RZ ;  /* 0x0000008aff23723e */ /* 0x004fe400048070ff */
[----:B0-----:R-:W-:-:S05]  /*bbb0*/  @!P6 IADD3 R30, P1, R211, R24, RZ ;  /* 0x00000018d31ee210 */ /* 0x001fca0007f3e0ff */
[----:B------:R-:W-:Y:S01]  /*bbc0*/  @!P6 IMAD.X R31, R210, 0x1, R25, P1 ;  /* 0x00000001d21fe824 */ /* 0x000fe200008e0619 */
[----:B------:R-:W-:Y:S01]  /*bbd0*/  ISETP.NE.AND P1, PT, R34, RZ, PT ;  /* 0x000000ff2200720c */ /* 0x000fe20003f25270 */
[----:B------:R-:W0:Y:S03]  /*bbe0*/  @!P5 LDC.64 R24, c[0x0][0x5c0] ;  /* 0x00017000ff18db82 */ /* 0x000e260000000a00 */
[----:B------:R1:W-:Y:S01]  /*bbf0*/  @!P6 STG.E.U8 desc[UR30][R30.64+0x9], R35 ;  /* 0x000009231e00e986 */ /* 0x0003e2000c10111e */
[----:B------:R-:W-:Y:S02]  /*bc00*/  ISETP.NE.AND P6, PT, R36, RZ, PT ;  /* 0x000000ff2400720c */ /* 0x000fe40003fc5270 */
[----:B-1----:R-:W-:-:S11]  /*bc10*/  F2FP.SATFINITE.E4M3.F32.PACK_AB_MERGE_C R35, RZ, R134, RZ ;  /* 0x00000086ff23723e */ /* 0x002fd600048070ff */
[----:B------:R-:W-:Y:S01]  /*bc20*/  @!P6 STG.E.U8 desc[UR30][R56.64], R137 ;  /* 0x000000893800e986 */ /* 0x000fe2000c10111e */
[----:B------:R-:W-:-:S03]  /*bc30*/  ISETP.NE.AND P6, PT, R66, RZ, PT ;  /* 0x000000ff4200720c */ /* 0x000fc60003fc5270 */
[----:B------:R-:W-:Y:S01]  /*bc40*/  @!P1 STG.E.U8 desc[UR30][R26.64+0x1], R37 ;  /* 0x000001251a009986 */ /* 0x000fe2000c10111e */
[----:B0-----:R-:W-:-:S05]  /*bc50*/  @!P5 IADD3 R32, P1, R207, R24, RZ ;  /* 0x00000018cf20d210 */ /* 0x001fca0007f3e0ff */
[----:B------:R-:W-:Y:S01]  /*bc60*/  @!P5 IMAD.X R33, R208, 0x1, R25, P1 ;  /* 0x00000001d021d824 */ /* 0x000fe200008e0619 */
[----:B------:R-:W-:Y:S01]  /*bc70*/  ISETP.NE.AND P1, PT, R209, RZ, PT ;  /* 0x000000ffd100720c */ /* 0x000fe20003f25270 */
[----:B------:R-:W0:Y:S03]  /*bc80*/  @!P0 LDC.64 R24, c[0x0][0x5c0] ;  /* 0x00017000ff188b82 */ /* 0x000e260000000a00 */
[----:B------:R1:W-:Y:S02]  /*bc90*/  @!P5 STG.E.U8 desc[UR30][R32.64], R159 ;  /* 0x0000009f2000d986 */ /* 0x0003e4000c10111e */
[----:B-1----:R-:W-:Y:S02]  /*bca0*/  F2FP.SATFINITE.E4M3.F32.PACK_AB_MERGE_C R33, RZ, R162, RZ ;  /* 0x000000a2ff21723e */ /* 0x002fe400048070ff */
[----:B0-----:R-:W-:-:S05]  /*bcb0*/  @!P0 IADD3 R30, P5, R205, R24, RZ ;  /* 0x00000018cd1e8210 */ /* 0x001fca0007fbe0ff */
[----:B------:R-:W-:Y:S01]  /*bcc0*/  @!P0 IMAD.X R31, R206, 0x1, R25, P5 ;  /* 0x00000001ce1f8824 */ /* 0x000fe200028e0619 */
[----:B------:R-:W-:Y:S01]  /*bcd0*/  LOP3.LUT P5, RZ, R109, 0x400, RZ, 0xc0, !PT ;  /* 0x000004006dff7812 */ /* 0x000fe200078ac0ff */
[----:B------:R-:W0:Y:S03]  /*bce0*/  @!P3 LDC.64 R24, c[0x0][0x5c0] ;  /* 0x00017000ff18bb82 */ /* 0x000e260000000a00 */
[----:B------:R1:W-:Y:S01]  /*bcf0*/  @!P0 STG.E.U8 desc[UR30][R30.64+0x1], R35 ;  /* 0x000001231e008986 */ /* 0x0003e2000c10111e */
[----:B------:R-:W-:-:S03]  /*bd00*/  LOP3.LUT P0, RZ, R8, 0x8000, RZ, 0xc0, !PT ;  /* 0x0000800008ff7812 */ /* 0x000fc6000780c0ff */
[----:B------:R-:W-:Y:S01]  /*bd10*/  @!P4 STG.E.U8 desc[UR30][R50.64+0x8], R161 ;  /* 0x000008a13200c986 */ /* 0x000fe2000c10111e */
[----:B------:R-:W-:-:S03]  /*bd20*/  LOP3.LUT P4, RZ, R8, 0x4000, RZ, 0xc0, !PT ;  /* 0x0000400008ff7812 */ /* 0x000fc6000788c0ff */
[----:B------:R-:W-:Y:S01]  /*bd30*/  @!P2 STG.E.U8 desc[UR30][R46.64+0x9], R33 ;  /* 0x000009212e00a986 */ /* 0x000fe2000c10111e */
[----:B-1----:R-:W-:Y:S02]  /*bd40*/  F2FP.SATFINITE.E4M3.F32.PACK_AB_MERGE_C R35, RZ, R158, RZ ;  /* 0x0000009eff23723e */ /* 0x002fe400048070ff */
[----:B0-----:R-:W-:-:S05]  /*bd50*/  @!P3 IADD3 R26, P2, R203, R24, RZ ;  /* 0x00000018cb1ab210 */ /* 0x001fca0007f5e0ff */
[----:B------:R-:W-:Y:S01]  /*bd60*/  @!P3 IMAD.X R27, R204, 0x1, R25, P2 ;  /* 0x00000001cc1bb824 */ /* 0x000fe200010e0619 */
[----:B------:R-:W-:Y:S01]  /*bd70*/  LOP3.LUT P2, RZ, R8, 0x800, RZ, 0xc0, !PT ;  /* 0x0000080008ff7812 */ /* 0x000fe2000784c0ff */
[----:B------:R-:W0:Y:S03]  /*bd80*/  @!P1 LDC.64 R24, c[0x0][0x5c0] ;  /* 0x00017000ff189b82 */ /* 0x000e260000000a00 */
[----:B------:R-:W-:Y:S01]  /*bd90*/  @!P3 STG.E.U8 desc[UR30][R26.64+0x8], R157 ;  /* 0x0000089d1a00b986 */ /* 0x000fe2000c10111e */
[----:B0-----:R-:W-:-:S05]  /*bda0*/  @!P1 IADD3 R30, P3, R199, R24, RZ ;  /* 0x00000018c71e9210 */ /* 0x001fca0007f7e0ff */
[----:B------:R-:W-:-:S05]  /*bdb0*/  @!P1 IMAD.X R31, R202, 0x1, R25, P3 ;  /* 0x00000001ca1f9824 */ /* 0x000fca00018e0619 */
[----:B------:R0:W-:Y:S01]  /*bdc0*/  @!P1 STG.E.U8 desc[UR30][R30.64+0x9], R35 ;  /* 0x000009231e009986 */ /* 0x0001e2000c10111e */
[----:B------:R-:W-:Y:S02]  /*bdd0*/  ISETP.LT.OR P1, PT, R169, 0x11, !P6 ;  /* 0x00000011a900780c */ /* 0x000fe40007721670 */
[----:B0-----:R-:W-:-:S11]  /*bde0*/  F2FP.SATFINITE.E4M3.F32.PACK_AB_MERGE_C R35, RZ, R156, RZ ;  /* 0x0000009cff23723e */ /* 0x001fd600048070ff */
[----:B------:R-:W0:Y:S02]  /*bdf0*/  @!P1 LDC.64 R24, c[0x0][0x5c0] ;  /* 0x00017000ff189b82 */ /* 0x000e240000000a00 */
[----:B0-----:R-:W-:-:S05]  /*be00*/  @!P1 IADD3 R32, P3, R28, R24, RZ ;  /* 0x000000181c209210 */ /* 0x001fca0007f7e0ff */
[----:B------:R-:W-:-:S05]  /*be10*/  @!P1 IMAD.X R33, R168, 0x1, R25, P3 ;  /* 0x00000001a8219824 */ /* 0x000fca00018e0619 */
[----:B------:R0:W-:Y:S01]  /*be20*/  @!P1 STG.E.U8 desc[UR30][R32.64+0x10], R153 ;  /* 0x0000109920009986 */ /* 0x0001e2000c10111e */
[----:B------:R-:W-:Y:S02]  /*be30*/  ISETP.LT.OR P1, PT, R169, 0x12, !P6 ;  /* 0x00000012a900780c */ /* 0x000fe40007721670 */
[----:B0-----:R-:W-:-:S11]  /*be40*/  F2FP.SATFINITE.E4M3.F32.PACK_AB_MERGE_C R33, RZ, R154, RZ ;  /* 0x0000009aff21723e */ /* 0x001fd600048070ff */
[----:B------:R-:W0:Y:S02]  /*be50*/  @!P1 LDC.64 R24, c[0x0][0x5c0] ;  /* 0x00017000ff189b82 */ /* 0x000e240000000a00 */
[----:B0-----:R-:W-:-:S05]  /*be60*/  @!P1 IADD3 R26, P3, R28, R24, RZ ;  /* 0x000000181c1a9210 */ /* 0x001fca0007f7e0ff */
[----:B------:R-:W-:Y:S01]  /*be70*/  @!P1 IMAD.X R27, R168, 0x1, R25, P3 ;  /* 0x00000001a81b9824 */ /* 0x000fe200018e0619 */
[----:B------:R-:W-:-:S04]  /*be80*/  LOP3.LUT P3, RZ, R8, 0x400, RZ, 0xc0, !PT ;  /* 0x0000040008ff7812 */ /* 0x000fc8000786c0ff */
[----:B------:R0:W-:Y:S01]  /*be90*/  @!P1 STG.E.U8 desc[UR30][R26.64+0x11], R35 ;  /* 0x000011231a009986 */ /* 0x0001e2000c10111e */
[----:B------:R-:W-:-:S03]  /*bea0*/  ISETP.LT.OR P1, PT, R169, 0x19, !P6 ;  /* 0x00000019a900780c */ /* 0x000fc60007721670 */
[----:B------:R-:W-:Y:S04]  /*beb0*/  @!P0 STG.E.U8 desc[UR30][R38.64+0x10], R151 ;  /* 0x0000109726008986 */ /* 0x000fe8000c10111e */
[----:B------:R1:W-:Y:S01]  /*bec0*/  @!P2 STG.E.U8 desc[UR30][R6.64+0x11], R33 ;  /* 0x000011210600a986 */ /* 0x0003e2000c10111e */
[----:B------:R-:W-:Y:S02]  /*bed0*/  LOP3.LUT P2, RZ, R109, 0x800, RZ, 0xc0, !PT ;  /* 0x000008006dff7812 */ /* 0x000fe4000784c0ff */
[----:B0-----:R-:W-:-:S03]  /*bee0*/  F2FP.SATFINITE.E4M3.F32.PACK_AB_MERGE_C R27, RZ, R150, RZ ;  /* 0x00000096ff1b723e */ /* 0x001fc600048070ff */
[----:B------:R-:W0:Y:S01]  /*bef0*/  @!P1 LDC.64 R24, c[0x0][0x5c0] ;  /* 0x00017000ff189b82 */ /* 0x000e220000000a00 */
[----:B-1----:R-:W-:Y:S02]  /*bf00*/  F2FP.SATFINITE.E4M3.F32.PACK_AB_MERGE_C R7, RZ, R152, RZ ;  /* 0x00000098ff07723e */ /* 0x002fe400048070ff */
[----:B0-----:R-:W-:-:S05]  /*bf10*/  @!P1 IADD3 R30, P0, R28, R24, RZ ;  /* 0x000000181c1e9210 */ /* 0x001fca0007f1e0ff */
[----:B------:R-:W-:-:S05]  /*bf20*/  @!P1 IMAD.X R31, R168, 0x1, R25, P0 ;  /* 0x00000001a81f9824 */ /* 0x000fca00000e0619 */
[----:B------:R0:W-:Y:S01]  /*bf30*/  @!P1 STG.E.U8 desc[UR30][R30.64+0x18], R149 ;  /* 0x000018951e009986 */ /* 0x0001e2000c10111e */
[----:B------:R-:W-:Y:S02]  /*bf40*/  ISETP.LT.OR P1, PT, R169, 0x1a, !P6 ;  /* 0x0000001aa900780c */ /* 0x000fe40007721670 */
[----:B0-----:R-:W-:-:S11]  /*bf50*/  P2R R30, PR, RZ, 0x40 ;  /* 0x00000040ff1e7803 */ /* 0x001fd60000000000 */
[----:B------:R-:W0:Y:S01]  /*bf60*/  @!P1 LDC.64 R24, c[0x0][0x5c0] ;  /* 0x00017000ff189b82 */ /* 0x000e220000000a00 */
[----:B------:R-:W-:Y:S02]  /*bf70*/  LOP3.LUT P6, RZ, R8, 0x40, RZ, 0xc0, !PT ;  /* 0x0000004008ff7812 */ /* 0x000fe400078cc0ff */
[----:B------:R-:W-:Y:S02]  /*bf80*/  F2FP.SATFINITE.E4M3.F32.PACK_AB_MERGE_C R31, RZ, R148, RZ ;  /* 0x00000094ff1f723e */ /* 0x000fe400048070ff */
[----:B0-----:R-:W-:-:S05]  /*bf90*/  @!P1 IADD3 R24, P0, R28, R24, RZ ;  /* 0x000000181c189210 */ /* 0x001fca0007f1e0ff */
[----:B------:R-:W-:Y:S01]  /*bfa0*/  @!P1 IMAD.X R25, R168, 0x1, R25, P0 ;  /* 0x00000001a8199824 */ /* 0x000fe200000e0619 */
[----:B------:R-:W-:-:S04]  /*bfb0*/  LOP3.LUT P0, RZ, R8, 0x20, RZ, 0xc0, !PT ;  /* 0x0000002008ff7812 */ /* 0x000fc8000780c0ff */
[----:B------:R0:W-:Y:S01]  /*bfc0*/  @!P1 STG.E.U8 desc[UR30][R24.64+0x19], R7 ;  /* 0x0000190718009986 */ /* 0x0001e2000c10111e */
[----:B------:R-:W-:-:S03]  /*bfd0*/  LOP3.LUT P1, RZ, R8, 0x80, RZ, 0xc0, !PT ;  /* 0x0000008008ff7812 */ /* 0x000fc6000782c0ff */
[----:B------:R-:W-:Y:S01]  /*bfe0*/  @!P4 STG.E.U8 desc[UR30][R40.64+0x18], R147 ;  /* 0x000018932800c986 */ /* 0x000fe2000c10111e */
[----:B------:R-:W-:-:S03]  /*bff0*/  LOP3.LUT P4, RZ, R8, 0x10, RZ, 0xc0, !PT ;  /* 0x0000001008ff7812 */ /* 0x000fc6000788c0ff */
[----:B------:R1:W-:Y:S01]  /*c000*/  @!P3 STG.E.U8 desc[UR30][R62.64+0x19], R27 ;  /* 0x0000191b3e00b986 */ /* 0x0003e2000c10111e */
[----:B------:R-:W-:Y:S01]  /*c010*/  LOP3.LUT P3, RZ, R109, 0x200, RZ, 0xc0, !PT ;  /* 0x000002006dff7812 */ /* 0x000fe2000786c0ff */
[----:B0-----:R-:W0:Y:S04]  /*c020*/  @!P2 LDC.64 R6, c[0x0][0x5c0] ;  /* 0x00017000ff06ab82 */ /* 0x001e280000000a00 */
[----:B------:R-:W-:Y:S04]  /*c030*/  @!P1 STG.E.U8 desc[UR30][R60.64+0x10], R145 ;  /* 0x000010913c009986 */ /* 0x000fe8000c10111e */
[----:B------:R2:W-:Y:S01]  /*c040*/  @!P6 STG.E.U8 desc[UR30][R58.64+0x11], R31 ;  /* 0x0000111f3a00e986 */ /* 0x0005e2000c10111e */
[----:B------:R-:W-:Y:S01]  /*c050*/  LOP3.LUT P6, RZ, R8, 0x8, RZ, 0xc0, !PT ;  /* 0x0000000808ff7812 */ /* 0x000fe200078cc0ff */
[----:B------:R-:W3:Y:S01]  /*c060*/  @!P5 LDC.64 R24, c[0x0][0x5c0] ;  /* 0x00017000ff18db82 */ /* 0x000ee20000000a00 */
[----:B-1----:R-:W-:-:S02]  /*c070*/  F2FP.SATFINITE.E4M3.F32.PACK_AB_MERGE_C R27, RZ, R144, RZ ;  /* 0x00000090ff1b723e */ /* 0x002fc400048070ff */
[----:B------:R-:W-:Y:S02]  /*c080*/  P2R R26, PR, RZ, 0x40 ;  /* 0x00000040ff1a7803 */ /* 0x000fe40000000000 */
[----:B------:R-:W-:Y:S02]  /*c090*/  LOP3.LUT P6, RZ, R109, 0x100, RZ, 0xc0, !PT ;  /* 0x000001006dff7812 */ /* 0x000fe400078cc0ff */
[----:B--2---:R-:W-:Y:S02]  /*c0a0*/  F2FP.SATFINITE.E4M3.F32.PACK_AB_MERGE_C R31, RZ, R142, RZ ;  /* 0x0000008eff1f723e */ /* 0x004fe400048070ff */
[----:B0-----:R-:W-:-:S05]  /*c0b0*/  @!P2 IADD3 R6, P1, R197, R6, RZ ;  /* 0x00000006c506a210 */ /* 0x001fca0007f3e0ff */
[----:B------:R-:W-:Y:S01]  /*c0c0*/  @!P2 IMAD.X R7, R198, 0x1, R7, P1 ;  /* 0x00000001c607a824 */ /* 0x000fe200008e0607 */
[----:B---3--:R-:W-:-:S04]  /*c0d0*/  @!P5 IADD3 R24, P1, R195, R24, RZ ;  /* 0x00000018c318d210 */ /* 0x008fc80007f3e0ff */
[----:B------:R0:W-:Y:S01]  /*c0e0*/  @!P2 STG.E.U8 desc[UR30][R6.64+0x10], R143 ;  /* 0x0000108f0600a986 */ /* 0x0001e2000c10111e */
[----:B------:R-:W-:Y:S01]  /*c0f0*/  LOP3.LUT P2, RZ, R109, 0x1000, RZ, 0xc0, !PT ;  /* 0x000010006dff7812 */ /* 0x000fe2000784c0ff */
[----:B------:R-:W-:-:S05]  /*c100*/  @!P5 IMAD.X R25, R192, 0x1, R25, P1 ;  /* 0x00000001c019d824 */ /* 0x000fca00008e0619 */
[----:B------:R1:W-:Y:S01]  /*c110*/  @!P5 STG.E.U8 desc[UR30][R24.64+0x11], R27 ;  /* 0x0000111b1800d986 */ /* 0x0003e2000c10111e */
[C---:B------:R-:W-:Y:S01]  /*c120*/  LOP3.LUT P5, RZ, R109.reuse, 0x2000, RZ, 0xc0, !PT ;  /* 0x000020006dff7812 */ /* 0x040fe200078ac0ff */
[----:B0-----:R-:W0:Y:S02]  /*c130*/  @!P3 LDC.64 R6, c[0x0][0x5c0] ;  /* 0x00017000ff06bb82 */ /* 0x001e240000000a00 */
[----:B------:R-:W-:Y:S01]  /*c140*/  @!P0 STG.E.U8 desc[UR30][R54.64+0x18], R139 ;  /* 0x0000188b36008986 */ /* 0x000fe2000c10111e */
[----:B------:R-:W-:-:S03]  /*c150*/  LOP3.LUT P0, RZ, R109, 0x4000, RZ, 0xc0, !PT ;  /* 0x000040006dff7812 */ /* 0x000fc6000780c0ff */
[----:B------:R2:W-:Y:S01]  /*c160*/  @!P4 STG.E.U8 desc[UR30][R52.64+0x19], R31 ;  /* 0x0000191f3400c986 */ /* 0x0005e2000c10111e */
[----:B------:R-:W-:Y:S01]  /*c170*/  LOP3.LUT P4, RZ, R109, 0x80000000, RZ, 0xc0, !PT ;  /* 0x800000006dff7812 */ /* 0x000fe2000788c0ff */
[----:B-1----:R-:W1:Y:S01]  /*c180*/  @!P6 LDC.64 R24, c[0x0][0x5c0] ;  /* 0x00017000ff18eb82 */ /* 0x002e620000000a00 */
[----:B------:R-:W-:Y:S02]  /*c190*/  F2FP.SATFINITE.E4M3.F32.PACK_AB_MERGE_C R27, RZ, R136, RZ ;  /* 0x00000088ff1b723e */ /* 0x000fe400048070ff */
[----:B--2---:R-:W-:Y:S02]  /*c1a0*/  F2FP.SATFINITE.E4M3.F32.PACK_AB_MERGE_C R31, RZ, R132, RZ ;  /* 0x00000084ff1f723e */ /* 0x004fe400048070ff */
[----:B0-----:R-:W-:-:S05]  /*c1b0*/  @!P3 IADD3 R6, P1, R193, R6, RZ ;  /* 0x00000006c106b210 */ /* 0x001fca0007f3e0ff */
[----:B------:R-:W-:Y:S01]  /*c1c0*/  @!P3 IMAD.X R7, R196, 0x1, R7, P1 ;  /* 0x00000001c407b824 */ /* 0x000fe200008e0607 */
[----:B-1----:R-:W-:-:S04]  /*c1d0*/  @!P6 IADD3 R24, P1, R191, R24, RZ ;  /* 0x00000018bf18e210 */ /* 0x002fc80007f3e0ff */
[----:B------:R0:W-:Y:S01]  /*c1e0*/  @!P3 STG.E.U8 desc[UR30][R6.64+0x18], R135 ;  /* 0x000018870600b986 */ /* 0x0001e2000c10111e */
[----:B------:R-:W-:Y:S01]  /*c1f0*/  LOP3.LUT P3, RZ, R109, 0x400000, RZ, 0xc0, !PT ;  /* 0x004000006dff7812 */ /* 0x000fe2000786c0ff */
[----:B------:R-:W-:Y:S01]  /*c200*/  @!P6 IMAD.X R25, R194, 0x1, R25, P1 ;  /* 0x00000001c219e824 */ /* 0x000fe200008e0619 */
[----:B------:R-:W-:-:S04]  /*c210*/  LOP3.LUT P1, RZ, R8, 0x1, RZ, 0xc0, !PT ;  /* 0x0000000108ff7812 */ /* 0x000fc8000782c0ff */
[----:B------:R1:W-:Y:S01]  /*c220*/  @!P6 STG.E.U8 desc[UR30][R24.64+0x19], R27 ;  /* 0x0000191b1800e986 */ /* 0x0003e2000c10111e */
[----:B------:R-:W-:Y:S01]  /*c230*/  ISETP.NE.AND P6, PT, R26, RZ, PT ;  /* 0x000000ff1a00720c */ /* 0x000fe20003fc5270 */
[----:B0-----:R-:W0:Y:S08]  /*c240*/  @!P2 LDC.64 R6, c[0x0][0x5c0] ;  /* 0x00017000ff06ab82 */ /* 0x001e300000000a00 */
[----:B-1----:R-:W1:Y:S01]  /*c250*/  @!P5 LDC.64 R24, c[0x0][0x5c0] ;  /* 0x00017000ff18db82 */ /* 0x002e620000000a00 */
[----:B------:R-:W-:-:S03]  /*c260*/  F2FP.SATFINITE.E4M3.F32.PACK_AB_MERGE_C R27, RZ, R130, RZ ;  /* 0x00000082ff1b723e */ /* 0x000fc600048070ff */
[----:B------:R-:W-:Y:S01]  /*c270*/  @!P6 STG.E.U8 desc[UR30][R48.64+0x10], R133 ;  /* 0x000010853000e986 */ /* 0x000fe2000c10111e */
[----:B------:R-:W-:-:S03]  /*c280*/  ISETP.NE.AND P6, PT, R30, RZ, PT ;  /* 0x000000ff1e00720c */ /* 0x000fc60003fc5270 */
[----:B------:R2:W-:Y:S01]  /*c290*/  @!P1 STG.E.U8 desc[UR30][R68.64+0x11], R31 ;  /* 0x0000111f44009986 */ /* 0x0005e2000c10111e */
[----:B0-----:R-:W-:Y:S02]  /*c2a0*/  @!P2 IADD3 R6, P1, R189, R6, RZ ;  /* 0x00000006bd06a210 */ /* 0x001fe40007f3e0ff */
[----:B--2---:R-:W-:-:S03]  /*c2b0*/  F2FP.SATFINITE.E4M3.F32.PACK_AB_MERGE_C R31, RZ, R124, RZ ;  /* 0x0000007cff1f723e */ /* 0x004fc600048070ff */
[----:B------:R-:W-:Y:S01]  /*c2c0*/  @!P2 IMAD.X R7, R190, 0x1, R7, P1 ;  /* 0x00000001be07a824 */ /* 0x000fe200008e0607 */
[----:B-1----:R-:W-:-:S04]  /*c2d0*/  @!P5 IADD3 R24, P1, R187, R24, RZ ;  /* 0x00000018bb18d210 */ /* 0x002fc80007f3e0ff */
[----:B------:R0:W-:Y:S01]  /*c2e0*/  @!P2 STG.E.U8 desc[UR30][R6.64+0x10], R129 ;  /* 0x000010810600a986 */ /* 0x0001e2000c10111e */
[----:B------:R-:W-:Y:S01]  /*c2f0*/  ISETP.NE.AND P2, PT, R188, RZ, PT ;  /* 0x000000ffbc00720c */ /* 0x000fe20003f45270 */
[----:B------:R-:W-:-:S05]  /*c300*/  @!P5 IMAD.X R25, R186, 0x1, R25, P1 ;  /* 0x00000001ba19d824 */ /* 0x000fca00008e0619 */
[----:B------:R1:W-:Y:S01]  /*c310*/  @!P5 STG.E.U8 desc[UR30][R24.64+0x11], R27 ;  /* 0x0000111b1800d986 */ /* 0x0003e2000c10111e */
[C---:B------:R-:W-:Y:S01]  /*c320*/  LOP3.LUT P5, RZ, R109.reuse, 0x20000000, RZ, 0xc0, !PT ;  /* 0x200000006dff7812 */ /* 0x040fe200078ac0ff */
[----:B0-----:R-:W0:Y:S02]  /*c330*/  @!P0 LDC.64 R6, c[0x0][0x5c0] ;  /* 0x00017000ff068b82 */ /* 0x001e240000000a00 */
[----:B------:R-:W-:Y:S01]  /*c340*/  @!P4 STG.E.U8 desc[UR30][R70.64+0x18], R125 ;  /* 0x0000187d4600c986 */ /* 0x000fe2000c10111e */
[C---:B------:R-:W-:Y:S02]  /*c350*/  LOP3.LUT P4, RZ, R8.reuse, 0x4, RZ, 0xc0, !PT ;  /* 0x0000000408ff7812 */ /* 0x040fe4000788c0ff */
[----:B------:R-:W-:Y:S01]  /*c360*/  P2R R30, PR, RZ, 0x20 ;  /* 0x00000020ff1e7803 */ /* 0x000fe20000000000 */
[----:B------:R2:W-:Y:S01]  /*c370*/  @!P3 STG.E.U8 desc[UR30][R72.64+0x19], R31 ;  /* 0x0000191f4800b986 */ /* 0x0005e2000c10111e */
[----:B------:R-:W-:Y:S01]  /*c380*/  LOP3.LUT P3, RZ, R109, 0x40000000, RZ, 0xc0, !PT ;  /* 0x400000006dff7812 */ /* 0x000fe2000786c0ff */
[----:B-1----:R-:W1:Y:S01]  /*c390*/  @!P2 LDC.64 R24, c[0x0][0x5c0] ;  /* 0x00017000ff18ab82 */ /* 0x002e620000000a00 */
[----:B------:R-:W-:-:S02]  /*c3a0*/  LOP3.LUT P5, RZ, R8, 0x2, RZ, 0xc0, !PT ;  /* 0x0000000208ff7812 */ /* 0x000fc400078ac0ff */
[----:B--2---:R-:W-:Y:S02]  /*c3b0*/  F2FP.SATFINITE.E4M3.F32.PACK_AB_MERGE_C R31, RZ, R120, RZ ;  /* 0x00000078ff1f723e */ /* 0x004fe400048070ff */
[----:B0-----:R-:W-:-:S05]  /*c3c0*/  @!P0 IADD3 R6, P1, R185, R6, RZ ;  /* 0x00000006b9068210 */ /* 0x001fca0007f3e0ff */
[----:B------:R-:W-:Y:S01]  /*c3d0*/  @!P0 IMAD.X R7, R184, 0x1, R7, P1 ;  /* 0x00000001b8078824 */ /* 0x000fe200008e0607 */
[----:B-1----:R-:W-:-:S04]  /*c3e0*/  @!P2 IADD3 R24, P1, R183, R24, RZ ;  /* 0x00000018b718a210 */ /* 0x002fc80007f3e0ff */
[----:B------:R-:W-:Y:S01]  /*c3f0*/  @!P0 STG.E.U8 desc[UR30][R6.64+0x18], R123 ;  /* 0x0000187b06008986 */ /* 0x000fe2000c10111e */
[----:B------:R-:W-:Y:S01]  /*c400*/  LOP3.LUT P0, RZ, R109, 0x10000000, RZ, 0xc0, !PT ;  /* 0x100000006dff7812 */ /* 0x000fe2000780c0ff */
[----:B------:R-:W-:Y:S01]  /*c410*/  @!P2 IMAD.X R25, R182, 0x1, R25, P1 ;  /* 0x00000001b619a824 */ /* 0x000fe200008e0619 */
[----:B------:R-:W-:-:S04]  /*c420*/  ISETP.LT.OR P1, PT, R169, 0x21, !P6 ;  /* 0x00000021a900780c */ /* 0x000fc80007721670 */
[----:B------:R0:W-:Y:S09]  /*c430*/  @!P2 STG.E.U8 desc[UR30][R24.64+0x19], R31 ;  /* 0x0000191f1800a986 */ /* 0x0001f2000c10111e */
[----:B------:R-:W1:Y:S01]  /*c440*/  @!P1 LDC.64 R26, c[0x0][0x5c0] ;  /* 0x00017000ff1a9b82 */ /* 0x000e620000000a00 */
[----:B0-----:R-:W-:-:S02]  /*c450*/  F2FP.SATFINITE.E4M3.F32.PACK_AB_MERGE_C R31, RZ, R118, RZ ;  /* 0x00000076ff1f723e */ /* 0x001fc400048070ff */
[----:B-1----:R-:W-:-:S05]  /*c460*/  @!P1 IADD3 R26, P2, R28, R26, RZ ;  /* 0x0000001a1c1a9210 */ /* 0x002fca0007f5e0ff */
        /* <DEDUP_REMOVED lines=8> */
[C---:B------:R-:W-:Y:S02]  /*c4f0*/  ISETP.LT.OR P1, PT, R169.reuse, 0x29, !P6 ;  /* 0x00000029a900780c */ /* 0x040fe40007721670 */
[----:B------:R-:W-:Y:S01]  /*c500*/  ISETP.LT.OR P6, PT, R169, 0x2a, !P6 ;  /* 0x0000002aa900780c */ /* 0x000fe200077c1670 */
[----:B------:R-:W-:Y:S01]  /*c510*/  @!P4 STG.E.U8 desc[UR30][R74.64+0x20], R115 ;  /* 0x000020734a00c986 */ /* 0x000fe2000c10111e */
[----:B------:R-:W-:-:S03]  /*c520*/  LOP3.LUT P4, RZ, R109, 0x10000, RZ, 0xc0, !PT ;  /* 0x000100006dff7812 */ /* 0x000fc6000788c0ff */
[----:B------:R1:W-:Y:S01]  /*c530*/  @!P3 STG.E.U8 desc[UR30][R76.64+0x21], R27 ;  /* 0x0000211b4c00b986 */ /* 0x0003e2000c10111e */
[----:B------:R-:W-:Y:S02]  /*c540*/  LOP3.LUT P3, RZ, R109, 0x4000000, RZ, 0xc0, !PT ;  /* 0x040000006dff7812 */ /* 0x000fe4000786c0ff */
[----:B0-----:R-:W-:-:S03]  /*c550*/  F2FP.SATFINITE.E4M3.F32.PACK_AB_MERGE_C R31, RZ, R102, RZ ;  /* 0x00000066ff1f723e */ /* 0x001fc600048070ff */
[----:B------:R-:W0:Y:S01]  /*c560*/  @!P1 LDC.64 R24, c[0x0][0x5c0] ;  /* 0x00017000ff189b82 */ /* 0x000e220000000a00 */
[----:B-1----:R-:W-:-:S07]  /*c570*/  F2FP.SATFINITE.E4M3.F32.PACK_AB_MERGE_C R27, RZ, R114, RZ ;  /* 0x00000072ff1b723e */ /* 0x002fce00048070ff */
[----:B------:R-:W1:Y:S01]  /*c580*/  @!P6 LDC.64 R6, c[0x0][0x5c0] ;  /* 0x00017000ff06eb82 */ /* 0x000e620000000a00 */
[----:B0-----:R-:W-:-:S05]  /*c590*/  @!P1 IADD3 R24, P2, R28, R24, RZ ;  /* 0x000000181c189210 */ /* 0x001fca0007f5e0ff */
[----:B------:R-:W-:Y:S01]  /*c5a0*/  @!P1 IMAD.X R25, R168, 0x1, R25, P2 ;  /* 0x00000001a8199824 */ /* 0x000fe200010e0619 */
[----:B------:R-:W-:-:S04]  /*c5b0*/  LOP3.LUT P2, RZ, R109, 0x8000, RZ, 0xc0, !PT ;  /* 0x000080006dff7812 */ /* 0x000fc8000784c0ff */
[----:B------:R0:W-:Y:S01]  /*c5c0*/  @!P1 STG.E.U8 desc[UR30][R24.64+0x28], R113 ;  /* 0x0000287118009986 */ /* 0x0001e2000c10111e */
[----:B-1----:R-:W-:-:S05]  /*c5d0*/  @!P6 IADD3 R6, P1, R28, R6, RZ ;  /* 0x000000061c06e210 */ /* 0x002fca0007f3e0ff */
[----:B------:R-:W-:Y:S01]  /*c5e0*/  @!P6 IMAD.X R7, R168, 0x1, R7, P1 ;  /* 0x00000001a807e824 */ /* 0x000fe200008e0607 */
[----:B------:R-:W-:-:S04]  /*c5f0*/  LOP3.LUT P1, RZ, R109, 0x8000000, RZ, 0xc0, !PT ;  /* 0x080000006dff7812 */ /* 0x000fc8000782c0ff */
[----:B------:R1:W-:Y:S01]  /*c600*/  @!P6 STG.E.U8 desc[UR30][R6.64+0x29], R27 ;  /* 0x0000291b0600e986 */ /* 0x0003e2000c10111e */
[----:B------:R-:W-:Y:S02]  /*c610*/  LOP3.LUT P6, RZ, R109, 0x20000, RZ, 0xc0, !PT ;  /* 0x000200006dff7812 */ /* 0x000fe400078cc0ff */
[----:B0-----:R-:W-:Y:S01]  /*c620*/  F2FP.SATFINITE.E4M3.F32.PACK_AB_MERGE_C R25, RZ, R112, RZ ;  /* 0x00000070ff19723e */ /* 0x001fe200048070ff */
[----:B------:R-:W-:Y:S01]  /*c630*/  @!P5 STG.E.U8 desc[UR30][R78.64+0x28], R111 ;  /* 0x0000286f4e00d986 */ /* 0x000fe2000c10111e */
[----:B------:R-:W-:Y:S02]  /*c640*/  ISETP.NE.AND P5, PT, R30, RZ, PT ;  /* 0x000000ff1e00720c */ /* 0x000fe40003fa5270 */
[----:B-1----:R-:W-:-:S07]  /*c650*/  F2FP.SATFINITE.E4M3.F32.PACK_AB_MERGE_C R27, RZ, R110, RZ ;  /* 0x0000006eff1b723e */ /* 0x002fce00048070ff */
[----:B------:R-:W0:Y:S04]  /*c660*/  @!P6 LDC.64 R6, c[0x0][0x5c0] ;  /* 0x00017000ff06eb82 */ /* 0x000e280000000a00 */
[----:B------:R1:W-:Y:S01]  /*c670*/  @!P5 STG.E.U8 desc[UR30][R80.64+0x29], R25 ;  /* 0x000029195000d986 */ /* 0x0003e2000c10111e */
[----:B------:R-:W-:-:S03]  /*c680*/  ISETP.NE.AND P5, PT, R181, RZ, PT ;  /* 0x000000ffb500720c */ /* 0x000fc60003fa5270 */
[----:B------:R-:W-:Y:S01]  /*c690*/  @!P0 STG.E.U8 desc[UR30][R82.64+0x20], R105 ;  /* 0x0000206952008986 */ /* 0x000fe2000c10111e */
[----:B------:R-:W-:-:S03]  /*c6a0*/  ISETP.NE.AND P0, PT, R180, RZ, PT ;  /* 0x000000ffb400720c */ /* 0x000fc60003f05270 */
[----:B------:R2:W-:Y:S01]  /*c6b0*/  @!P1 STG.E.U8 desc[UR30][R84.64+0x21], R27 ;  /* 0x0000211b54009986 */ /* 0x0005e2000c10111e */
[----:B-1----:R-:W1:Y:S01]  /*c6c0*/  @!P4 LDC.64 R24, c[0x0][0x5c0] ;  /* 0x00017000ff18cb82 */ /* 0x002e620000000a00 */
[----:B0-----:R-:W-:-:S07]  /*c6d0*/  @!P6 IADD3 R6, P1, R179, R6, RZ ;  /* 0x00000006b306e210 */ /* 0x001fce0007f3e0ff */
[----:B------:R-:W0:Y:S01]  /*c6e0*/  @!P5 LDC.64 R34, c[0x0][0x5c0] ;  /* 0x00017000ff22db82 */ /* 0x000e220000000a00 */
[----:B--2---:R-:W-:Y:S01]  /*c6f0*/  F2FP.SATFINITE.E4M3.F32.PACK_AB_MERGE_C R27, RZ, R104, RZ ;  /* 0x00000068ff1b723e */ /* 0x004fe200048070ff */
[----:B------:R-:W-:-:S05]  /*c700*/  @!P6 IMAD.X R7, R178, 0x1, R7, P1 ;  /* 0x00000001b207e824 */ /* 0x000fca00008e0607 */
[----:B------:R2:W-:Y:S01]  /*c710*/  @!P6 STG.E.U8 desc[UR30][R6.64+0x20], R103 ;  /* 0x000020670600e986 */ /* 0x0005e2000c10111e */
[----:B------:R-:W-:Y:S02]  /*c720*/  LOP3.LUT P6, RZ, R109, 0x1000000, RZ, 0xc0, !PT ;  /* 0x010000006dff7812 */ /* 0x000fe400078cc0ff */
[----:B-1----:R-:W-:-:S05]  /*c730*/  @!P4 IADD3 R24, P1, R177, R24, RZ ;  /* 0x00000018b118c210 */ /* 0x002fca0007f3e0ff */
[----:B------:R-:W-:Y:S01]  /*c740*/  @!P4 IMAD.X R25, R176, 0x1, R25, P1 ;  /* 0x00000001b019c824 */ /* 0x000fe200008e0619 */
[----:B--2---:R-:W1:Y:S01]  /*c750*/  @!P2 LDC.64 R6, c[0x0][0x5c0] ;  /* 0x00017000ff06ab82 */ /* 0x004e620000000a00 */
[----:B------:R-:W-:-:S03]  /*c760*/  LOP3.LUT P1, RZ, R109, 0x800000, RZ, 0xc0, !PT ;  /* 0x008000006dff7812 */ /* 0x000fc6000782c0ff */
[----:B------:R2:W-:Y:S01]  /*c770*/  @!P4 STG.E.U8 desc[UR30][R24.64+0x21], R27 ;  /* 0x0000211b1800c986 */ /* 0x0005e2000c10111e */
[----:B------:R-:W-:-:S03]  /*c780*/  ISETP.NE.AND P4, PT, R175, RZ, PT ;  /* 0x000000ffaf00720c */ /* 0x000fc60003f85270 */
[----:B------:R-:W-:Y:S01]  /*c790*/  @!P3 STG.E.U8 desc[UR30][R86.64+0x28], R99 ;  /* 0x000028635600b986 */ /* 0x000fe2000c10111e */
[----:B------:R-:W-:-:S05]  /*c7a0*/  ISETP.NE.AND P3, PT, R173, RZ, PT ;  /* 0x000000ffad00720c */ /* 0x000fca0003f65270 */
[----:B------:R3:W-:Y:S01]  /*c7b0*/  @!P1 STG.E.U8 desc[UR30][R88.64+0x29], R31 ;  /* 0x0000291f58009986 */ /* 0x0007e2000c10111e */
[----:B--2---:R-:W-:-:S03]  /*c7c0*/  F2FP.SATFINITE.E4M3.F32.PACK_AB_MERGE_C R27, RZ, R96, RZ ;  /* 0x00000060ff1b723e */ /* 0x004fc600048070ff */
[----:B------:R-:W2:Y:S01]  /*c7d0*/  @!P4 LDC.64 R32, c[0x0][0x5c0] ;  /* 0x00017000ff20cb82 */ /* 0x000ea20000000a00 */
[----:B-1----:R-:W-:-:S07]  /*c7e0*/  @!P2 IADD3 R6, P1, R171, R6, RZ ;  /* 0x00000006ab06a210 */ /* 0x002fce0007f3e0ff */
[----:B------:R-:W1:Y:S01]  /*c7f0*/  @!P3 LDC.64 R24, c[0x0][0x5c0] ;  /* 0x00017000ff18bb82 */ /* 0x000e620000000a00 */
[----:B---3--:R-:W-:Y:S01]  /*c800*/  F2FP.SATFINITE.E4M3.F32.PACK_AB_MERGE_C R31, RZ, R100, RZ ;  /* 0x00000064ff1f723e */ /* 0x008fe200048070ff */
[----:B------:R-:W-:-:S05]  /*c810*/  @!P2 IMAD.X R7, R174, 0x1, R7, P1 ;  /* 0x00000001ae07a824 */ /* 0x000fca00008e0607 */
[----:B------:R3:W-:Y:S01]  /*c820*/  @!P2 STG.E.U8 desc[UR30][R6.64+0x28], R27 ;  /* 0x0000281b0600a986 */ /* 0x0007e2000c10111e */
[----:B------:R-:W-:Y:S02]  /*c830*/  ISETP.GE.AND P2, PT, R170, 0x101, PT ;  /* 0x00000101aa00780c */ /* 0x000fe40003f46270 */
[----:B---3--:R-:W-:Y:S02]  /*c840*/  F2FP.SATFINITE.E4M3.F32.PACK_AB_MERGE_C R27, RZ, R98, RZ ;  /* 0x00000062ff1b723e */ /* 0x008fe400048070ff */
[----:B-1----:R-:W-:-:S05]  /*c850*/  @!P3 IADD3 R24, P1, R167, R24, RZ ;  /* 0x00000018a718b210 */ /* 0x002fca0007f3e0ff */
[----:B------:R-:W-:Y:S01]  /*c860*/  @!P3 IMAD.X R25, R172, 0x1, R25, P1 ;  /* 0x00000001ac19b824 */ /* 0x000fe200008e0619 */
[----:B------:R-:W-:-:S04]  /*c870*/  LOP3.LUT P1, RZ, R109, 0x2000000, RZ, 0xc0, !PT ;  /* 0x020000006dff7812 */ /* 0x000fc8000782c0ff */
[----:B------:R0:W-:Y:S01]  /*c880*/  @!P3 STG.E.U8 desc[UR30][R24.64+0x29], R31 ;  /* 0x0000291f1800b986 */ /* 0x0001e2000c10111e */
[----:B--2---:R-:W-:-:S05]  /*c890*/  @!P4 IADD3 R6, P3, R165, R32, RZ ;  /* 0x00000020a506c210 */ /* 0x004fca0007f7e0ff */
[----:B------:R-:W-:Y:S01]  /*c8a0*/  @!P4 IMAD.X R7, R164, 0x1, R33, P3 ;  /* 0x00000001a407c824 */ /* 0x000fe200018e0621 */
[C---:B------:R-:W-:Y:S02]  /*c8b0*/  ISETP.LT.OR P3, PT, R169.reuse, 0x29, !P0 ;  /* 0x00000029a900780c */ /* 0x040fe40004761670 */
[----:B------:R-:W-:Y:S01]  /*c8c0*/  @!P1 STG.E.U8 desc[UR30][R90.64+0x20], R97 ;  /* 0x000020615a009986 */ /* 0x000fe2000c10111e */
[C---:B------:R-:W-:Y:S02]  /*c8d0*/  ISETP.LT.OR P1, PT, R169.reuse, 0x29, !P2 ;  /* 0x00000029a900780c */ /* 0x040fe40005721670 */
[C---:B------:R-:W-:Y:S01]  /*c8e0*/  ISETP.LT.OR P2, PT, R169.reuse, 0x2a, !P2 ;  /* 0x0000002aa900780c */ /* 0x040fe20005741670 */
[----:B------:R-:W-:Y:S01]  /*c8f0*/  @!P6 STG.E.U8 desc[UR30][R92.64+0x21], R27 ;  /* 0x0000211b5c00e986 */ /* 0x000fe2000c10111e */
[----:B------:R-:W-:-:S03]  /*c900*/  ISETP.LT.OR P0, PT, R169, 0x2a, !P0 ;  /* 0x0000002aa900780c */ /* 0x000fc60004701670 */
[----:B------:R1:W-:Y:S01]  /*c910*/  @!P4 STG.E.U8 desc[UR30][R6.64+0x20], R23 ;  /* 0x000020170600c986 */ /* 0x0003e2000c10111e */
[----:B0-----:R-:W-:Y:S02]  /*c920*/  @!P5 IADD3 R24, P4, R29, R34, RZ ;  /* 0x000000221d18d210 */ /* 0x001fe40007f9e0ff */
[----:B------:R-:W-:-:S03]  /*c930*/  F2FP.SATFINITE.E4M3.F32.PACK_AB_MERGE_C R29, RZ, R20, RZ ;  /* 0x00000014ff1d723e */ /* 0x000fc600048070ff */
[----:B------:R-:W0:Y:S01]  /*c940*/  @!P1 LDC.64 R30, c[0x0][0x5c0] ;  /* 0x00017000ff1e9b82 */ /* 0x000e220000000a00 */
[----:B------:R-:W-:-:S05]  /*c950*/  @!P5 IMAD.X R25, R166, 0x1, R35, P4 ;  /* 0x00000001a619d824 */ /* 0x000fca00020e0623 */
[----:B------:R2:W-:Y:S01]  /*c960*/  @!P5 STG.E.U8 desc[UR30][R24.64+0x21], R29 ;  /* 0x0000211d1800d986 */ /* 0x0005e2000c10111e */
[-C--:B-1----:R-:W-:Y:S01]  /*c970*/  FMUL R6, R21, R9.reuse ;  /* 0x0000000915067220 */ /* 0x082fe20000400000 */
[----:B------:R-:W1:Y:S01]  /*c980*/  @!P2 LDC.64 R32, c[0x0][0x5c0] ;  /* 0x00017000ff20ab82 */ /* 0x000e620000000a00 */
[----:B------:R-:W-:-:S07]  /*c990*/  FMUL R23, R22, R9 ;  /* 0x0000000916177220 */ /* 0x000fce0000400000 */
[----:B------:R-:W3:Y:S01]  /*c9a0*/  @!P3 LDC.64 R34, c[0x0][0x5c0] ;  /* 0x00017000ff22bb82 */ /* 0x000ee20000000a00 */
[----:B--2---:R-:W-:-:S07]  /*c9b0*/  F2FP.SATFINITE.E4M3.F32.PACK_AB_MERGE_C R25, RZ, R23, RZ ;  /* 0x00000017ff19723e */ /* 0x004fce00048070ff */
[----:B------:R-:W2:Y:S01]  /*c9c0*/  @!P0 LDC.64 R36, c[0x0][0x5c0] ;  /* 0x00017000ff248b82 */ /* 0x000ea20000000a00 */
[----:B0-----:R-:W-:-:S04]  /*c9d0*/  @!P1 IADD3 R26, P4, P5, R28, R30, R16 ;  /* 0x0000001e1c1a9210 */ /* 0x001fc80007d9e010 */
[----:B------:R-:W-:Y:S02]  /*c9e0*/  @!P1 IADD3.X R27, R168, R31, R14, P4, P5 ;  /* 0x0000001fa81b9210 */ /* 0x000fe400027ea40e */
[----:B------:R-:W-:Y:S02]  /*c9f0*/  F2FP.SATFINITE.E4M3.F32.PACK_AB_MERGE_C R31, RZ, R6, RZ ;  /* 0x00000006ff1f723e */ /* 0x000fe400048070ff */
[----:B-1----:R-:W-:-:S03]  /*ca00*/  @!P2 IADD3 R20, P4, P5, R28, R32, R16 ;  /* 0x000000201c14a210 */ /* 0x002fc60007d9e010 */
[----:B------:R0:W-:Y:S01]  /*ca10*/  @!P1 STG.E.U8 desc[UR30][R26.64+0x28], R31 ;  /* 0x0000281f1a009986 */ /* 0x0001e2000c10111e */
[----:B------:R-:W-:Y:S02]  /*ca20*/  @!P2 IADD3.X R21, R168, R33, R14, P4, P5 ;  /* 0x00000021a815a210 */ /* 0x000fe400027ea40e */
[----:B------:R-:W-:-:S03]  /*ca30*/  @!P3 IADD3 R7, P4, P5, R15, R28, R16 ;  /* 0x0000001c0f07b210 */ /* 0x000fc60007d9e010 */
[----:B------:R1:W-:Y:S01]  /*ca40*/  @!P2 STG.E.U8 desc[UR30][R20.64+0x29], R25 ;  /* 0x000029191400a986 */ /* 0x0003e2000c10111e */
[----:B------:R-:W-:Y:S02]  /*ca50*/  @!P3 IADD3.X R30, R11, R168, R14, P4, P5 ;  /* 0x000000a80b1eb210 */ /* 0x000fe400027ea40e */
[----:B------:R-:W-:Y:S02]  /*ca60*/  @!P0 IADD3 R33, P4, P5, R15, R28, R16 ;  /* 0x0000001c0f218210 */ /* 0x000fe40007d9e010 */
[----:B---3--:R-:W-:Y:S02]  /*ca70*/  @!P3 IADD3 R6, P1, R7, R34, RZ ;  /* 0x000000220706b210 */ /* 0x008fe40007f3e0ff */
[----:B------:R-:W-:Y:S02]  /*ca80*/  @!P0 IADD3.X R168, R11, R168, R14, P4, P5 ;  /* 0x000000a80ba88210 */ /* 0x000fe400027ea40e */
[----:B--2---:R-:W-:Y:S01]  /*ca90*/  @!P0 IADD3 R22, P4, R33, R36, RZ ;  /* 0x0000002421168210 */ /* 0x004fe20007f9e0ff */
[----:B------:R-:W-:Y:S01]  /*caa0*/  @!P3 IMAD.X R7, R30, 0x1, R35, P1 ;  /* 0x000000011e07b824 */ /* 0x000fe200008e0623 */
[----:B0-----:R-:W-:-:S03]  /*cab0*/  F2FP.SATFINITE.E4M3.F32.PACK_AB_MERGE_C R27, RZ, R18, RZ ;  /* 0x00000012ff1b723e */ /* 0x001fc600048070ff */
[----:B------:R-:W-:Y:S01]  /*cac0*/  @!P0 IMAD.X R23, R168, 0x1, R37, P4 ;  /* 0x00000001a8178824 */ /* 0x000fe200020e0625 */
[----:B------:R1:W-:Y:S04]  /*cad0*/  @!P3 STG.E.U8 desc[UR30][R6.64+0x28], R19 ;  /* 0x000028130600b986 */ /* 0x0003e8000c10111e */
[----:B------:R1:W-:Y:S03]  /*cae0*/  @!P0 STG.E.U8 desc[UR30][R22.64+0x29], R27 ;  /* 0x0000291b16008986 */ /* 0x0003e6000c10111e */
.L_x_35:
[----:B------:R-:W-:Y:S05]  /*caf0*/  BSYNC B0 ;  /* 0x0000000000007941 */ /* 0x000fea0003800000 */
.L_x_31:
[----:B------:R-:W-:Y:S01]  /*cb00*/  ULDC UR8, c[0x0][0xc] ;  /* 0x0000030000087ab9 */ /* 0x000fe20000000800 */
[----:B------:R-:W-:Y:S01]  /*cb10*/  ULDC UR9, c[0x0][0x10] ;  /* 0x0000040000097ab9 */ /* 0x000fe20000000800 */
[----:B012---:R-:W0:Y:S01]  /*cb20*/  LDC R7, c[0x0][0x14] ;  /* 0x00000500ff077b82 */ /* 0x007e220000000800 */
[----:B------:R-:W-:Y:S01]  /*cb30*/  UIMAD.WIDE.U32 UR8, UR8, UR9, URZ ;  /* 0x00000009080872a5 */ /* 0x000fe2000f8e003f */
[----:B------:R-:W-:Y:S02]  /*cb40*/  IMAD.MOV.U32 R164, RZ, RZ, -0x1 ;  /* 0xffffffffffa47424 */ /* 0x000fe400078e00ff */
[----:B-----5:R-:W-:-:S03]  /*cb50*/  IMAD.MOV.U32 R6, RZ, RZ, -0x1 ;  /* 0xffffffffff067424 */ /* 0x020fc600078e00ff */
[----:B0-----:R-:W-:-:S04]  /*cb60*/  IMAD.WIDE.U32 R2, R7, UR8, R2 ;  /* 0x0000000807027c25 */ /* 0x001fc8000f8e0002 */
[----:B------:R-:W-:Y:S01]  /*cb70*/  IMAD R7, R7, UR9, RZ ;  /* 0x0000000907077c24 */ /* 0x000fe2000f8e02ff */
[----:B------:R-:W-:Y:S02]  /*cb80*/  ULDC.64 UR8, c[0x0][0x650] ;  /* 0x0001940000087ab9 */ /* 0x000fe40000000a00 */
[----:B------:R-:W-:Y:S01]  /*cb90*/  ISETP.GE.U32.AND P0, PT, R2, UR8, PT ;  /* 0x0000000802007c0c */ /* 0x000fe2000bf06070 */
[--C-:B------:R-:W-:Y:S01]  /*cba0*/  IMAD.IADD R3, R3, 0x1, R7.reuse ;  /* 0x0000000103037824 */ /* 0x100fe200078e0207 */
[----:B------:R-:W-:-:S04]  /*cbb0*/  PRMT R7, RZ, 0x7610, R7 ;  /* 0x00007610ff077816 */ /* 0x000fc80000000007 */
[----:B------:R-:W-:-:S13]  /*cbc0*/  ISETP.GE.U32.AND.EX P0, PT, R3, UR9, PT, P0 ;  /* 0x0000000903007c0c */ /* 0x000fda000bf06100 */
[----:B------:R-:W-:Y:S05]  /*cbd0*/  @P0 BRA `(.L_x_36) ;  /* 0x0000000400640947 */ /* 0x000fea0003800000 */
[----:B------:R-:W0:Y:S01]  /*cbe0*/  S2R R28, SR_CTAID.X ;  /* 0x00000000001c7919 */ /* 0x000e220000002500 */
[----:B------:R-:W1:Y:S01]  /*cbf0*/  LDC.64 R22, c[0x0][0x628] ;  /* 0x00018a00ff167b82 */ /* 0x000e620000000a00 */
[----:B------:R-:W-:Y:S01]  /*cc00*/  ULDC UR6, c[0x0][0x150] ;  /* 0x0000540000067ab9 */ /* 0x000fe20000000800 */
[----:B------:R-:W-:Y:S01]  /*cc10*/  IMAD.MOV.U32 R20, RZ, RZ, R2 ;  /* 0x000000ffff147224 */ /* 0x000fe200078e0002 */
[----:B------:R-:W2:Y:S01]  /*cc20*/  S2R R30, SR_CTAID.Y ;  /* 0x00000000001e7919 */ /* 0x000ea20000002600 */
[----:B------:R-:W-:-:S04]  /*cc30*/  IMAD.MOV.U32 R21, RZ, RZ, R3 ;  /* 0x000000ffff157224 */ /* 0x000fc800078e0003 */
[----:B------:R-:W4:Y:S08]  /*cc40*/  LDC R31, c[0x0][0x144] ;  /* 0x00005100ff1f7b82 */ /* 0x000f300000000800 */
[----:B------:R-:W2:Y:S08]  /*cc50*/  LDC R24, c[0x0][0x630] ;  /* 0x00018c00ff187b82 */ /* 0x000eb00000000800 */
[----:B------:R-:W2:Y:S01]  /*cc60*/  LDC.64 R26, c[0x0][0x620] ;  /* 0x00018800ff1a7b82 */ /* 0x000ea20000000a00 */
[----:B-1----:R-:W-:-:S04]  /*cc70*/  ISETP.NE.U32.AND P0, PT, R22, RZ, PT ;  /* 0x000000ff1600720c */ /* 0x002fc80003f05070 */
[----:B------:R-:W-:Y:S02]  /*cc80*/  ISETP.NE.AND.EX P0, PT, R23, RZ, PT, P0 ;  /* 0x000000ff1700720c */ /* 0x000fe40003f05300 */
[----:B0-----:R-:W-:-:S05]  /*cc90*/  I2FP.F32.U32 R6, R28 ;  /* 0x0000001c00067245 */ /* 0x001fca0000201000 */
[----:B------:R-:W-:-:S04]  /*cca0*/  FMUL R6, R6, UR6 ;  /* 0x0000000606067c20 */ /* 0x000fc80008400000 */
[----:B------:R0:W1:Y:S02]  /*ccb0*/  F2I.U32.TRUNC.NTZ R29, R6 ;  /* 0x00000006001d7305 */ /* 0x000064000020f000 */
[----:B----4-:R-:W-:Y:S05]  /*ccc0*/  @!P0 BRA `(.L_x_37) ;  /* 0x0000000000288947 */ /* 0x010fea0003800000 */
[----:B------:R-:W4:Y:S02]  /*ccd0*/  LDC R7, c[0x0][0x634] ;  /* 0x00018d00ff077b82 */ /* 0x000f240000000800 */
[----:B----4-:R-:W-:-:S05]  /*cce0*/  IADD3 R21, P0, R2, R7, RZ ;  /* 0x0000000702157210 */ /* 0x010fca0007f1e0ff */
[----:B------:R-:W-:-:S04]  /*ccf0*/  IMAD.X R25, RZ, RZ, R3, P0 ;  /* 0x000000ffff197224 */ /* 0x000fc800000e0603 */
[----:B0-----:R-:W-:-:S04]  /*cd00*/  IMAD.WIDE.U32 R6, R25, R22, RZ ;  /* 0x0000001619067225 */ /* 0x001fc800078e00ff */
[----:B------:R-:W-:-:S04]  /*cd10*/  IMAD.WIDE.U32 R18, P0, R21, R23, R6 ;  /* 0x0000001715127225 */ /* 0x000fc80007800006 */
[----:B------:R-:W-:-:S04]  /*cd20*/  IMAD.WIDE.U32 R6, R21, R22, RZ ;  /* 0x0000001615067225 */ /* 0x000fc800078e00ff */
[----:B------:R-:W-:Y:S01]  /*cd30*/  IMAD.X R21, RZ, RZ, RZ, P0 ;  /* 0x000000ffff157224 */ /* 0x000fe200000e06ff */
[----:B------:R-:W-:Y:S01]  /*cd40*/  IADD3 RZ, P0, R7, R18, RZ ;  /* 0x0000001207ff7210 */ /* 0x000fe20007f1e0ff */
[----:B------:R-:W-:-:S04]  /*cd50*/  IMAD.MOV.U32 R20, RZ, RZ, R19 ;  /* 0x000000ffff147224 */ /* 0x000fc800078e0013 */
[----:B------:R-:W-:-:S08]  /*cd60*/  IMAD.WIDE.U32.X R20, R25, R23, R20, P0 ;  /* 0x0000001719147225 */ /* 0x000fd000000e0414 */
.L_x_37:
[----:B------:R-:W4:Y:S01]  /*cd70*/  LDC.64 R38, c[0x0][0x640] ;  /* 0x00019000ff267b82 */ /* 0x000f220000000a00 */
[-C--:B--2---:R-:W-:Y:S01]  /*cd80*/  SHF.R.U64 R25, R20, R24.reuse, R21 ;  /* 0x0000001814197219 */ /* 0x084fe20000001215 */
[----:B-1----:R-:W-:Y:S01]  /*cd90*/  IMAD.MOV R29, RZ, RZ, -R29 ;  /* 0x000000ffff1d7224 */ /* 0x002fe200078e0a1d */
[----:B0-----:R-:W-:Y:S01]  /*cda0*/  SHF.R.U32.HI R6, RZ, R24, R21 ;  /* 0x00000018ff067219 */ /* 0x001fe20000011615 */
[----:B------:R-:W-:Y:S01]  /*cdb0*/  ULDC UR6, c[0x0][0x154] ;  /* 0x0000550000067ab9 */ /* 0x000fe20000000800 */
[----:B------:R-:W-:Y:S01]  /*cdc0*/  IADD3 R19, P0, RZ, -R25, RZ ;  /* 0x80000019ff137210 */ /* 0x000fe20007f1e0ff */
[----:B------:R-:W-:Y:S02]  /*cdd0*/  IMAD R34, R31, R29, R28 ;  /* 0x0000001d1f227224 */ /* 0x000fe400078e021c */
[----:B------:R-:W0:Y:S01]  /*cde0*/  LDC R20, c[0x0][0x618] ;  /* 0x00018600ff147b82 */ /* 0x000e220000000800 */
[----:B------:R-:W-:Y:S02]  /*cdf0*/  IMAD.MOV.U32 R21, RZ, RZ, 0x1 ;  /* 0x00000001ff157424 */ /* 0x000fe400078e00ff */
[----:B------:R-:W-:-:S04]  /*ce00*/  IMAD.X R7, RZ, RZ, ~R6, P0 ;  /* 0x000000ffff077224 */ /* 0x000fc800000e0e06 */
[-C--:B------:R-:W-:Y:S01]  /*ce10*/  IMAD R18, R7, R26.reuse, RZ ;  /* 0x0000001a07127224 */ /* 0x080fe200078e02ff */
[----:B------:R-:W1:Y:S01]  /*ce20*/  LDC R32, c[0x0][0x608] ;  /* 0x00018200ff207b82 */ /* 0x000e620000000800 */
[----:B------:R-:W-:-:S04]  /*ce30*/  IMAD.WIDE.U32 R6, R19, R26, R2 ;  /* 0x0000001a13067225 */ /* 0x000fc800078e0002 */
[----:B------:R-:W-:Y:S01]  /*ce40*/  IMAD R19, R19, R27, R18 ;  /* 0x0000001b13137224 */ /* 0x000fe200078e0212 */
[----:B------:R-:W-:Y:S02]  /*ce50*/  I2FP.F32.U32 R18, R30 ;  /* 0x0000001e00127245 */ /* 0x000fe40000201000 */
[----:B------:R-:W2:Y:S01]  /*ce60*/  LDC R36, c[0x0][0x658] ;  /* 0x00019600ff247b82 */ /* 0x000ea20000000800 */
[----:B------:R-:W-:Y:S01]  /*ce70*/  IMAD.IADD R7, R7, 0x1, R19 ;  /* 0x0000000107077824 */ /* 0x000fe200078e0213 */
[----:B----4-:R-:W-:Y:S01]  /*ce80*/  ISETP.NE.U32.AND P0, PT, R38, RZ, PT ;  /* 0x000000ff2600720c */ /* 0x010fe20003f05070 */
[----:B------:R-:W-:Y:S01]  /*ce90*/  FMUL R18, R18, UR6 ;  /* 0x0000000612127c20 */ /* 0x000fe20008400000 */
[----:B------:R-:W-:Y:S02]  /*cea0*/  IMAD.MOV.U32 R19, RZ, RZ, -0x1 ;  /* 0xffffffffff137424 */ /* 0x000fe400078e00ff */
[----:B------:R-:W-:Y:S01]  /*ceb0*/  ISETP.NE.AND.EX P0, PT, R39, RZ, PT, P0 ;  /* 0x000000ff2700720c */ /* 0x000fe20003f05300 */
[----:B------:R4:W2:Y:S01]  /*cec0*/  F2I.U32.TRUNC.NTZ R27, R18 ;  /* 0x00000012001b7305 */ /* 0x0008a2000020f000 */
[----:B------:R-:W3:Y:S01]  /*ced0*/  LDC R29, c[0x0][0x148] ;  /* 0x00005200ff1d7b82 */ /* 0x000ee20000000800 */
[----:B0-----:R-:W-:-:S02]  /*cee0*/  SHF.R.U64 R24, R6, R20, R7 ;  /* 0x0000001406187219 */ /* 0x001fc40000001207 */
[----:B------:R-:W-:-:S05]  /*cef0*/  SHF.R.U32.HI R7, RZ, R20, R7 ;  /* 0x00000014ff077219 */ /* 0x000fca0000011607 */
[----:B------:R-:W0:Y:S01]  /*cf00*/  LDC R28, c[0x0][0x600] ;  /* 0x00018000ff1c7b82 */ /* 0x000e220000000800 */
[-CC-:B-1----:R-:W-:Y:S02]  /*cf10*/  SHF.R.U64 R22, R24, R32.reuse, R7.reuse ;  /* 0x0000002018167219 */ /* 0x182fe40000001207 */
[----:B------:R-:W-:-:S05]  /*cf20*/  SHF.R.U32.HI R7, RZ, R32, R7 ;  /* 0x00000020ff077219 */ /* 0x000fca0000011607 */
[----:B------:R-:W1:Y:S01]  /*cf30*/  LDC R31, c[0x0][0x648] ;  /* 0x00019200ff1f7b82 */ /* 0x000e620000000800 */
[-CC-:B--2---:R-:W-:Y:S02]  /*cf40*/  SHF.R.U64 R26, R22, R36.reuse, R7.reuse ;  /* 0x00000024161a7219 */ /* 0x184fe40000001207 */
[-C--:B------:R-:W-:Y:S02]  /*cf50*/  SHF.L.U32 R19, R19, R36.reuse, RZ ;  /* 0x0000002413137219 */ /* 0x080fe400000006ff */
[-C--:B------:R-:W-:Y:S01]  /*cf60*/  SHF.R.U32.HI R7, RZ, R36.reuse, R7 ;  /* 0x00000024ff077219 */ /* 0x080fe20000011607 */
[----:B------:R-:W-:Y:S01]  /*cf70*/  IMAD.MOV.U32 R6, RZ, RZ, R26 ;  /* 0x000000ffff067224 */ /* 0x000fe200078e001a */
[----:B------:R-:W-:Y:S01]  /*cf80*/  SHF.L.U32 R36, R21, R36, RZ ;  /* 0x0000002415247219 */ /* 0x000fe200000006ff */
[----:B------:R-:W2:Y:S01]  /*cf90*/  LDC R33, c[0x0][0x638] ;  /* 0x00018e00ff217b82 */ /* 0x000ea20000000800 */
[----:B------:R-:W-:-:S07]  /*cfa0*/  LOP3.LUT R163, RZ, R19, RZ, 0x33, !PT ;  /* 0x00000013ffa37212 */ /* 0x000fce00078e33ff */
[----:B------:R-:W0:Y:S01]  /*cfb0*/  LDC R35, c[0x0][0x610] ;  /* 0x00018400ff237b82 */ /* 0x000e220000000800 */
[----:B----4-:R-:W-:Y:S05]  /*cfc0*/  @!P0 BRA `(.L_x_38) ;  /* 0x0000000000288947 */ /* 0x010fea0003800000 */
[----:B------:R-:W4:Y:S02]  /*cfd0*/  LDC R21, c[0x0][0x64c] ;  /* 0x00019300ff157b82 */ /* 0x000f240000000800 */
[----:B----4-:R-:W-:-:S05]  /*cfe0*/  IADD3 R21, P0, R26, R21, RZ ;  /* 0x000000151a157210 */ /* 0x010fca0007f1e0ff */
        /* <DEDUP_REMOVED lines=8> */
.L_x_38:
[----:B------:R-:W-:Y:S01]  /*d070*/  ISETP.NE.AND P0, PT, R0, 0x1, PT ;  /* 0x000000010000780c */ /* 0x000fe20003f05270 */
[----:B0-----:R-:W-:Y:S01]  /*d080*/  VIADD R19, R28, 0xffffffff ;  /* 0xffffffff1c137836 */ /* 0x001fe20000000000 */
[----:B-1----:R-:W-:Y:S01]  /*d090*/  SHF.R.U64 R6, R6, R31, R7 ;  /* 0x0000001f06067219 */ /* 0x002fe20000001207 */
[----:B------:R-:W-:Y:S01]  /*d0a0*/  IMAD.MOV R27, RZ, RZ, -R27 ;  /* 0x000000ffff1b7224 */ /* 0x000fe200078e0a1b */
[----:B------:R-:W-:Y:S02]  /*d0b0*/  LOP3.LUT R163, R22, R163, RZ, 0xc0, !PT ;  /* 0x000000a316a37212 */ /* 0x000fe400078ec0ff */
[----:B------:R-:W-:Y:S01]  /*d0c0*/  LOP3.LUT R19, R24, R19, RZ, 0xc0, !PT ;  /* 0x0000001318137212 */ /* 0x000fe200078ec0ff */
[----:B------:R-:W-:Y:S02]  /*d0d0*/  IMAD.MOV R7, RZ, RZ, -R6 ;  /* 0x000000ffff077224 */ /* 0x000fe400078e0a06 */
[----:B------:R-:W-:Y:S02]  /*d0e0*/  IMAD R163, R36, R6, R163 ;  /* 0x0000000624a37224 */ /* 0x000fe400078e02a3 */
[----:B--2---:R-:W-:-:S02]  /*d0f0*/  IMAD R6, R7, R33, R26 ;  /* 0x0000002107067224 */ /* 0x004fc400078e021a */
[----:B---3--:R-:W-:Y:S02]  /*d100*/  @P0 IMAD R34, R29, R27, R30 ;  /* 0x0000001b1d220224 */ /* 0x008fe400078e021e */
[----:B------:R-:W-:Y:S02]  /*d110*/  IMAD R6, R6, R28, R19 ;  /* 0x0000001c06067224 */ /* 0x000fe400078e0213 */
[----:B------:R-:W-:Y:S02]  /*d120*/  IMAD R163, R163, R35, R34 ;  /* 0x00000023a3a37224 */ /* 0x000fe400078e0222 */
[----:B------:R-:W-:-:S03]  /*d130*/  IMAD.MOV.U32 R7, RZ, RZ, 0x1 ;  /* 0x00000001ff077424 */ /* 0x000fc600078e00ff */
[----:B------:R-:W-:Y:S02]  /*d140*/  SEL R164, R6, R163, !P0 ;  /* 0x000000a306a47207 */ /* 0x000fe40004000000 */
[----:B------:R-:W-:Y:S01]  /*d150*/  SEL R163, R163, R6, !P0 ;  /* 0x00000006a3a37207 */ /* 0x000fe20004000000 */
[----:B------:R-:W-:-:S07]  /*d160*/  IMAD.MOV.U32 R6, RZ, RZ, R25 ;  /* 0x000000ffff067224 */ /* 0x000fce00078e0019 */
.L_x_36:
[----:B------:R-:W-:Y:S01]  /*d170*/  UIADD3 UR5, UR7, UR5, URZ ;  /* 0x0000000507057290 */ /* 0x000fe2000fffe03f */
[----:B------:R-:W-:Y:S01]  /*d180*/  LOP3.LUT P0, RZ, R7, 0xff, RZ, 0xc0, !PT ;  /* 0x000000ff07ff7812 */ /* 0x000fe2000780c0ff */
[----:B------:R-:W-:Y:S02]  /*d190*/  IMAD.MOV.U32 R7, RZ, RZ, R163 ;  /* 0x000000ffff077224 */ /* 0x000fe400078e00a3 */
[----:B------:R-:W-:Y:S02]  /*d1a0*/  USHF.R.U32.HI UR6, URZ, 0x1, UR5 ;  /* 0x000000013f067899 */ /* 0x000fe40008011605 */
[----:B------:R-:W-:Y:S02]  /*d1b0*/  UISETP.GT.U32.AND UP1, UPT, UR5, 0x1, UPT ;  /* 0x000000010500788c */ /* 0x000fe4000bf24070 */
[----:B------:R-:W-:Y:S02]  /*d1c0*/  ULOP3.LUT UR6, UR6, 0x1, URZ, 0xc0, !UPT ;  /* 0x0000000106067892 */ /* 0x000fe4000f8ec03f */
[----:B------:R-:W-:-:S02]  /*d1d0*/  UISETP.LT.U32.AND UP1, UPT, UR7, 0x2, UP1 ;  /* 0x000000020700788c */ /* 0x000fc40008f21070 */
[----:B------:R-:W-:Y:S02]  /*d1e0*/  UISETP.NE.U32.AND UP0, UPT, UR6, 0x1, UPT ;  /* 0x000000010600788c */ /* 0x000fe4000bf05070 */
[----:B------:R-:W-:Y:S02]  /*d1f0*/  USEL UR8, URZ, 0x1, !UP1 ;  /* 0x000000013f087887 */ /* 0x000fe4000c800000 */
[----:B------:R-:W-:Y:S02]  /*d200*/  UISETP.GT.U32.AND UP0, UPT, UR7, 0x1, !UP0 ;  /* 0x000000010700788c */ /* 0x000fe4000c704070 */
[----:B------:R-:W-:Y:S02]  /*d210*/  ULOP3.LUT UR5, UR5, 0x1, URZ, 0xc0, !UPT ;  /* 0x0000000105057892 */ /* 0x000fe4000f8ec03f */
[----:B------:R-:W-:-:S04]  /*d220*/  USEL UR6, URZ, 0x1, !UP0 ;  /* 0x000000013f067887 */ /* 0x000fc8000c000000 */
[----:B------:R-:W-:Y:S01]  /*d230*/  ULOP3.LUT UR4, UR6, UR4, UR8, 0x96, !UPT ;  /* 0x0000000406047292 */ /* 0x000fe2000f8e9608 */
[----:B------:R-:W-:Y:S11]  /*d240*/  @P0 BRA `(.L_x_39) ;  /* 0xffffff3c00480947 */ /* 0x000ff6000383ffff */
[----:B------:R-:W-:Y:S05]  /*d250*/  EXIT ;  /* 0x000000000000794d */ /* 0x000fea0003800000 */
.L_x_3:
[----:B0-----:R-:W-:Y:S01]  /*d260*/  ULDC.64 UR4, c[0x0][0x650] ;  /* 0x0001940000047ab9 */ /* 0x001fe20000000a00 */
        /* <DEDUP_REMOVED lines=25> */
.L_x_41:
[-CC-:B------:R-:W-:Y:S01]  /*d400*/  SHF.R.U64 R18, R16, R8.reuse, R17.reuse ;  /* 0x0000000810127219 */ /* 0x180fe20000001211 */
[----:B------:R-:W-:Y:S01]  /*d410*/  ULDC UR4, c[0x0][0x150] ;  /* 0x0000540000047ab9 */ /* 0x000fe20000000800 */
[----:B------:R-:W-:Y:S01]  /*d420*/  SHF.R.U32.HI R7, RZ, R8, R17 ;  /* 0x00000008ff077219 */ /* 0x000fe20000011611 */
[----:B------:R-:W0:Y:S01]  /*d430*/  LDC.64 R28, c[0x0][0x640] ;  /* 0x00019000ff1c7b82 */ /* 0x000e220000000a00 */
[----:B------:R-:W-:Y:S02]  /*d440*/  I2FP.F32.U32 R8, R10 ;  /* 0x0000000a00087245 */ /* 0x000fe40000201000 */
[----:B------:R-:W-:-:S03]  /*d450*/  IADD3 R11, P0, RZ, -R18, RZ ;  /* 0x80000012ff0b7210 */ /* 0x000fc60007f1e0ff */
[----:B------:R-:W-:Y:S01]  /*d460*/  FMUL R15, R8, UR4 ;  /* 0x00000004080f7c20 */ /* 0x000fe20008400000 */
[----:B------:R-:W-:Y:S01]  /*d470*/  ULDC UR4, c[0x0][0x154] ;  /* 0x0000550000047ab9 */ /* 0x000fe20000000800 */
[----:B------:R-:W1:Y:S01]  /*d480*/  LDC R17, c[0x0][0x144] ;  /* 0x00005100ff117b82 */ /* 0x000e620000000800 */
[----:B------:R-:W-:Y:S02]  /*d490*/  IMAD.X R7, RZ, RZ, ~R7, P0 ;  /* 0x000000ffff077224 */ /* 0x000fe400000e0e07 */
[-C--:B------:R-:W-:Y:S01]  /*d4a0*/  IMAD.WIDE.U32 R12, R11, R22.reuse, R2 ;  /* 0x000000160b0c7225 */ /* 0x080fe200078e0002 */
[----:B------:R-:W2:Y:S03]  /*d4b0*/  F2I.U32.TRUNC.NTZ R15, R15 ;  /* 0x0000000f000f7305 */ /* 0x000ea6000020f000 */
[----:B------:R-:W-:Y:S01]  /*d4c0*/  IMAD R8, R7, R22, RZ ;  /* 0x0000001607087224 */ /* 0x000fe200078e02ff */
[----:B------:R-:W3:Y:S03]  /*d4d0*/  LDC R14, c[0x0][0x618] ;  /* 0x00018600ff0e7b82 */ /* 0x000ee60000000800 */
[----:B------:R-:W-:Y:S01]  /*d4e0*/  IMAD R7, R11, R23, R8 ;  /* 0x000000170b077224 */ /* 0x000fe200078e0208 */
[----:B------:R-:W-:-:S03]  /*d4f0*/  I2FP.F32.U32 R11, R9 ;  /* 0x00000009000b7245 */ /* 0x000fc60000201000 */
[----:B------:R-:W-:Y:S01]  /*d500*/  IMAD.IADD R7, R13, 0x1, R7 ;  /* 0x000000010d077824 */ /* 0x000fe200078e0207 */
[----:B------:R-:W4:Y:S01]  /*d510*/  LDC R24, c[0x0][0x608] ;  /* 0x00018200ff187b82 */ /* 0x000f220000000800 */
[----:B0-----:R-:W-:Y:S01]  /*d520*/  ISETP.NE.U32.AND P0, PT, R28, RZ, PT ;  /* 0x000000ff1c00720c */ /* 0x001fe20003f05070 */
[----:B------:R-:W-:Y:S02]  /*d530*/  IMAD.MOV.U32 R13, RZ, RZ, 0x1 ;  /* 0x00000001ff0d7424 */ /* 0x000fe400078e00ff */
[----:B--2---:R-:W-:Y:S01]  /*d540*/  IMAD.MOV R8, RZ, RZ, -R15 ;  /* 0x000000ffff087224 */ /* 0x004fe200078e0a0f */
[----:B------:R-:W-:-:S03]  /*d550*/  ISETP.NE.AND.EX P0, PT, R29, RZ, PT, P0 ;  /* 0x000000ff1d00720c */ /* 0x000fc60003f05300 */
[----:B------:R-:W0:Y:S01]  /*d560*/  LDC R26, c[0x0][0x658] ;  /* 0x00019600ff1a7b82 */ /* 0x000e220000000800 */
[----:B-1----:R-:W-:Y:S02]  /*d570*/  IMAD R25, R17, R8, R10 ;  /* 0x0000000811197224 */ /* 0x002fe400078e020a */
[----:B------:R-:W-:Y:S01]  /*d580*/  FMUL R8, R11, UR4 ;  /* 0x000000040b087c20 */ /* 0x000fe20008400000 */
[----:B------:R-:W-:-:S03]  /*d590*/  IMAD.MOV.U32 R11, RZ, RZ, -0x1 ;  /* 0xffffffffff0b7424 */ /* 0x000fc600078e00ff */
[----:B------:R1:W2:Y:S01]  /*d5a0*/  F2I.U32.TRUNC.NTZ R21, R8 ;  /* 0x0000000800157305 */ /* 0x0002a2000020f000 */
[----:B------:R-:W1:Y:S01]  /*d5b0*/  LDC R22, c[0x0][0x148] ;  /* 0x00005200ff167b82 */ /* 0x000e620000000800 */
[-CC-:B---3--:R-:W-:Y:S02]  /*d5c0*/  SHF.R.U64 R16, R12, R14.reuse, R7.reuse ;  /* 0x0000000e0c107219 */ /* 0x188fe40000001207 */
[----:B------:R-:W-:-:S05]  /*d5d0*/  SHF.R.U32.HI R7, RZ, R14, R7 ;  /* 0x0000000eff077219 */ /* 0x000fca0000011607 */
[----:B------:R-:W3:Y:S01]  /*d5e0*/  LDC R23, c[0x0][0x600] ;  /* 0x00018000ff177b82 */ /* 0x000ee20000000800 */
[-CC-:B----4-:R-:W-:Y:S02]  /*d5f0*/  SHF.R.U64 R20, R16, R24.reuse, R7.reuse ;  /* 0x0000001810147219 */ /* 0x190fe40000001207 */
[----:B------:R-:W-:-:S05]  /*d600*/  SHF.R.U32.HI R7, RZ, R24, R7 ;  /* 0x00000018ff077219 */ /* 0x000fca0000011607 */
[----:B------:R-:W4:Y:S01]  /*d610*/  LDC R27, c[0x0][0x648] ;  /* 0x00019200ff1b7b82 */ /* 0x000f220000000800 */
[-C--:B0-----:R-:W-:Y:S02]  /*d620*/  SHF.L.U32 R10, R11, R26.reuse, RZ ;  /* 0x0000001a0b0a7219 */ /* 0x081fe400000006ff */
[-CC-:B------:R-:W-:Y:S02]  /*d630*/  SHF.R.U64 R19, R20, R26.reuse, R7.reuse ;  /* 0x0000001a14137219 */ /* 0x180fe40000001207 */
[----:B------:R-:W-:Y:S02]  /*d640*/  SHF.R.U32.HI R11, RZ, R26, R7 ;  /* 0x0000001aff0b7219 */ /* 0x000fe40000011607 */
[----:B------:R-:W-:Y:S01]  /*d650*/  LOP3.LUT R31, RZ, R10, RZ, 0x33, !PT ;  /* 0x0000000aff1f7212 */ /* 0x000fe200078e33ff */
[----:B------:R-:W0:Y:S01]  /*d660*/  LDC R30, c[0x0][0x638] ;  /* 0x00018e00ff1e7b82 */ /* 0x000e220000000800 */
[----:B------:R-:W-:Y:S01]  /*d670*/  SHF.L.U32 R26, R13, R26, RZ ;  /* 0x0000001a0d1a7219 */ /* 0x000fe200000006ff */
[----:B------:R-:W-:-:S06]  /*d680*/  IMAD.MOV.U32 R10, RZ, RZ, R19 ;  /* 0x000000ffff0a7224 */ /* 0x000fcc00078e0013 */
[----:B------:R-:W0:Y:S01]  /*d690*/  LDC R32, c[0x0][0x610] ;  /* 0x00018400ff207b82 */ /* 0x000e220000000800 */
[----:B-123--:R-:W-:Y:S05]  /*d6a0*/  @!P0 BRA `(.L_x_42) ;  /* 0x0000000000288947 */ /* 0x00efea0003800000 */
[----:B------:R-:W1:Y:S02]  /*d6b0*/  LDC R8, c[0x0][0x64c] ;  /* 0x00019300ff087b82 */ /* 0x000e640000000800 */
[----:B-1----:R-:W-:-:S05]  /*d6c0*/  IADD3 R7, P0, R19, R8, RZ ;  /* 0x0000000813077210 */ /* 0x002fca0007f1e0ff */
        /* <DEDUP_REMOVED lines=8> */
.L_x_42:
[----:B------:R-:W-:Y:S01]  /*d750*/  ISETP.NE.AND P0, PT, R0, 0x1, PT ;  /* 0x000000010000780c */ /* 0x000fe20003f05270 */
[----:B------:R-:W-:Y:S01]  /*d760*/  IMAD.MOV R21, RZ, RZ, -R21 ;  /* 0x000000ffff157224 */ /* 0x000fe200078e0a15 */
[----:B----4-:R-:W-:Y:S01]  /*d770*/  SHF.R.U64 R8, R10, R27, R11 ;  /* 0x0000001b0a087219 */ /* 0x010fe2000000120b */
[----:B------:R-:W-:Y:S01]  /*d780*/  VIADD R11, R23, 0xffffffff ;  /* 0xffffffff170b7836 */ /* 0x000fe20000000000 */
[----:B------:R-:W-:-:S03]  /*d790*/  LOP3.LUT R7, R20, R31, RZ, 0xc0, !PT ;  /* 0x0000001f14077212 */ /* 0x000fc600078ec0ff */
[----:B------:R-:W-:Y:S01]  /*d7a0*/  IMAD.MOV R10, RZ, RZ, -R8 ;  /* 0x000000ffff0a7224 */ /* 0x000fe200078e0a08 */
[----:B------:R-:W-:Y:S01]  /*d7b0*/  LOP3.LUT R12, R16, R11, RZ, 0xc0, !PT ;  /* 0x0000000b100c7212 */ /* 0x000fe200078ec0ff */
[----:B------:R-:W-:Y:S02]  /*d7c0*/  IMAD R8, R26, R8, R7 ;  /* 0x000000081a087224 */ /* 0x000fe400078e0207 */
[----:B0-----:R-:W-:Y:S02]  /*d7d0*/  IMAD R7, R10, R30, R19 ;  /* 0x0000001e0a077224 */ /* 0x001fe400078e0213 */
[----:B------:R-:W-:Y:S02]  /*d7e0*/  @P0 IMAD R25, R22, R21, R9 ;  /* 0x0000001516190224 */ /* 0x000fe400078e0209 */
[----:B------:R-:W-:Y:S02]  /*d7f0*/  IMAD R7, R7, R23, R12 ;  /* 0x0000001707077224 */ /* 0x000fe400078e020c */
[----:B------:R-:W-:-:S02]  /*d800*/  IMAD R16, R8, R32, R25 ;  /* 0x0000002008107224 */ /* 0x000fc400078e0219 */
[----:B------:R-:W-:-:S03]  /*d810*/  IMAD.MOV.U32 R8, RZ, RZ, 0x1 ;  /* 0x00000001ff087424 */ /* 0x000fc600078e00ff */
[----:B------:R-:W-:Y:S02]  /*d820*/  SEL R19, R7, R16, !P0 ;  /* 0x0000001007137207 */ /* 0x000fe40004000000 */
[----:B------:R-:W-:Y:S01]  /*d830*/  SEL R16, R16, R7, !P0 ;  /* 0x0000000710107207 */ /* 0x000fe20004000000 */
[----:B------:R-:W-:-:S07]  /*d840*/  IMAD.MOV.U32 R7, RZ, RZ, R18 ;  /* 0x000000ffff077224 */ /* 0x000fce00078e0012 */
.L_x_40:
[----:B------:R-:W-:-:S08]  /*d850*/  NOP ;  /* 0x0000000000007918 */ /* 0x000fd00000000000 */
[----:B------:R-:W0:-:S00]  /*d860*/  USETMAXREG.DEALLOC.CTAPOOL 0x28 ;  /* 0x00000028000079c8 */ /* 0x000e0000080e0500 */
[----:B0-----:R-:W-:-:S13]  /*d870*/  ISETP.NE.AND P0, PT, R6, RZ, PT ;  /* 0x000000ff0600720c */ /* 0x001fda0003f05270 */
[----:B------:R-:W-:Y:S05]  /*d880*/  @P0 EXIT ;  /* 0x000000000000094d */ /* 0x000fea0003800000 */
[----:B------:R-:W-:Y:S01]  /*d890*/  LOP3.LUT P0, RZ, R8, 0xff, RZ, 0xc0, !PT ;  /* 0x000000ff08ff7812 */ /* 0x000fe2000780c0ff */
[----:B------:R-:W-:Y:S02]  /*d8a0*/  IMAD.MOV.U32 R13, RZ, RZ, 0x1 ;  /* 0x00000001ff0d7424 */ /* 0x000fe400078e00ff */
[----:B------:R-:W-:-:S10]  /*d8b0*/  IMAD.MOV.U32 R12, RZ, RZ, RZ ;  /* 0x000000ffff0c7224 */ /* 0x000fd400078e00ff */
[----:B------:R-:W-:Y:S05]  /*d8c0*/  @!P0 BRA `(.L_x_43) ;  /* 0x0000000c00688947 */ /* 0x000fea0003800000 */
[----:B------:R-:W0:Y:S01]  /*d8d0*/  LDC R6, c[0x0][0x28c] ;  /* 0x0000a300ff067b82 */ /* 0x000e220000000800 */
[----:B------:R-:W-:Y:S01]  /*d8e0*/  ULDC UR5, c[0x0][0x658] ;  /* 0x0001960000057ab9 */ /* 0x000fe20000000800 */
[----:B------:R-:W-:Y:S01]  /*d8f0*/  UMOV UR7, 0xffffffff ;  /* 0xffffffff00077882 */ /* 0x000fe20000000000 */
[----:B------:R-:W-:Y:S01]  /*d900*/  ULDC UR6, c[0x0][0xc] ;  /* 0x0000030000067ab9 */ /* 0x000fe20000000800 */
[----:B------:R-:W-:Y:S01]  /*d910*/  USHF.L.U32 UR9, UR7, UR5, URZ ;  /* 0x0000000507097299 */ /* 0x000fe2000800063f */
[C---:B------:R-:W-:Y:S01]  /*d920*/  LOP3.LUT P3, RZ, R4.reuse, 0x7f, RZ, 0xc0, !PT ;  /* 0x0000007f04ff7812 */ /* 0x040fe2000786c0ff */
[----:B------:R-:W-:Y:S01]  /*d930*/  UMOV UR8, 0x1 ;  /* 0x0000000100087882 */ /* 0x000fe20000000000 */
[----:B------:R-:W-:Y:S01]  /*d940*/  ULDC UR7, c[0x0][0x10] ;  /* 0x0000040000077ab9 */ /* 0x000fe20000000800 */
[----:B------:R-:W-:Y:S01]  /*d950*/  LOP3.LUT P0, RZ, R4, 0x1f, RZ, 0xc0, !PT ;  /* 0x0000001f04ff7812 */ /* 0x000fe2000780c0ff */
[----:B------:R-:W-:Y:S01]  /*d960*/  UIMAD.WIDE.U32 UR6, UR6, UR7, URZ ;  /* 0x00000007060672a5 */ /* 0x000fe2000f8e003f */
[----:B------:R-:W-:Y:S01]  /*d970*/  BSSY B0, `(.L_x_43) ;  /* 0x00000cf000007945 */ /* 0x000fe20003800000 */
[----:B------:R-:W-:Y:S01]  /*d980*/  USHF.L.U32 UR5, UR8, UR5, URZ ;  /* 0x0000000508057299 */ /* 0x000fe2000800063f */
[----:B------:R-:W-:Y:S01]  /*d990*/  IMAD.MOV.U32 R15, RZ, RZ, 0x1 ;  /* 0x00000001ff0f7424 */ /* 0x000fe200078e00ff */
[----:B------:R-:W-:Y:S01]  /*d9a0*/  LOP3.LUT R18, R5, 0x2, RZ, 0xfc, !PT ;  /* 0x0000000205127812 */ /* 0x000fe200078efcff */
[----:B------:R-:W-:Y:S01]  /*d9b0*/  ULDC UR8, c[0x0][0x14] ;  /* 0x0000050000087ab9 */ /* 0x000fe20000000800 */
[----:B------:R-:W-:Y:S01]  /*d9c0*/  PLOP3.LUT P0, PT, P0, P3, PT, 0x8a, 0x0 ;  /* 0x000000000000781c */ /* 0x000fe20000707172 */
[----:B------:R-:W-:Y:S01]  /*d9d0*/  UIMAD.WIDE.U32 UR30, UR6, UR8, URZ ;  /* 0x00000008061e72a5 */ /* 0x000fe2000f8e003f */
[----:B------:R-:W-:Y:S01]  /*d9e0*/  IMAD.MOV.U32 R13, RZ, RZ, 0x1 ;  /* 0x00000001ff0d7424 */ /* 0x000fe200078e00ff */
[----:B------:R-:W-:Y:S01]  /*d9f0*/  UIMAD UR7, UR7, UR8, URZ ;  /* 0x00000008070772a4 */ /* 0x000fe2000f8e023f */
[----:B------:R-:W-:Y:S01]  /*da00*/  IMAD.MOV.U32 R12, RZ, RZ, RZ ;  /* 0x000000ffff0c7224 */ /* 0x000fe200078e00ff */
[----:B------:R-:W-:Y:S01]  /*da10*/  ULDC UR4, c[0x0][0x600] ;  /* 0x0001800000047ab9 */ /* 0x000fe20000000800 */
[----:B------:R-:W-:-:S02]  /*da20*/  ULOP3.LUT UR6, URZ, UR9, URZ, 0x33, !UPT ;  /* 0x000000093f067292 */ /* 0x000fc4000f8e333f */
[----:B------:R-:W-:Y:S01]  /*da30*/  UIADD3 UR4, UR4, -0x1, URZ ;  /* 0xffffffff04047890 */ /* 0x000fe2000fffe03f */
[----:B0-----:R-:W-:Y:S01]  /*da40*/  VIADD R6, R6, 0xff ;  /* 0x000000ff06067836 */ /* 0x001fe20000000000 */
[----:B------:R-:W-:Y:S01]  /*da50*/  UIADD3 UR7, UR31, UR7, URZ ;  /* 0x000000071f077290 */ /* 0x000fe2000fffe03f */
[----:B------:R-:W-:-:S03]  /*da60*/  ULDC.64 UR38, c[0x0][0x198] ;  /* 0x0000660000267ab9 */ /* 0x000fc60000000a00 */
[----:B------:R-:W-:-:S04]  /*da70*/  SHF.R.S32.HI R9, RZ, 0x1f, R6 ;  /* 0x0000001fff097819 */ /* 0x000fc80000011406 */
[----:B------:R-:W-:-:S04]  /*da80*/  LEA.HI R9, R9, R6, RZ, 0x8 ;  /* 0x0000000609097211 */ /* 0x000fc800078f40ff */
[----:B------:R-:W-:-:S05]  /*da90*/  SHF.R.S32.HI R17, RZ, 0x8, R9 ;  /* 0x00000008ff117819 */ /* 0x000fca0000011409 */
[----:B------:R-:W-:-:S07]  /*daa0*/  VIADD R14, R17, 0x1 ;  /* 0x00000001110e7836 */ /* 0x000fce0000000000 */
.L_x_55:
[----:B------:R-:W-:-:S03]  /*dab0*/  UMOV UR8, 0xffffffff ;  /* 0xffffffff00087882 */ /* 0x000fc60000000000 */
[----:B------:R-:W-:Y:S05]  /*dac0*/  BRA.DIV UR8, `(.L_x_44) ;  /* 0x0000000e08907947 */ /* 0x000fea000b800000 */
[----:B------:R-:W-:-:S13]  /*dad0*/  ELECT P1, URZ, PT ;  /* 0x00000000003f782f */ /* 0x000fda0003820000 */
.L_x_64:
[----:B------:R-:W0:Y:S01]  /*dae0*/  LDC R4, c[0x0][0x28c] ;  /* 0x0000a300ff047b82 */ /* 0x000e220000000800 */
[----:B------:R-:W-:Y:S01]  /*daf0*/  BSSY B1, `(.L_x_45) ;  /* 0x0000043000017945 */ /* 0x000fe20003800000 */
[----:B0-----:R-:W-:-:S13]  /*db00*/  ISETP.LT.OR P1, PT, R4, 0x1, !P1 ;  /* 0x000000010400780c */ /* 0x001fda0004f21670 */
[----:B------:R-:W-:Y:S05]  /*db10*/  @P1 BRA `(.L_x_46) ;  /* 0x0000000400001947 */ /* 0x000fea0003800000 */
[----:B------:R-:W-:Y:S02]  /*db20*/  IMAD R16, R16, 0x180, RZ ;  /* 0x0000018010107824 */ /* 0x000fe400078e02ff */
[----:B------:R-:W-:Y:S02]  /*db30*/  IMAD R19, R19, 0x30, RZ ;  /* 0x0000003013137824 */ /* 0x000fe400078e02ff */
[----:B------:R-:W-:Y:S02]  /*db40*/  IMAD.MOV.U32 R21, RZ, RZ, RZ ;  /* 0x000000ffff157224 */ /* 0x000fe400078e00ff */
[----:B------:R-:W-:Y:S02]  /*db50*/  IMAD.MOV.U32 R4, RZ, RZ, R14 ;  /* 0x000000ffff047224 */ /* 0x000fe400078e000e */
[----:B------:R-:W-:Y:S02]  /*db60*/  IMAD.MOV.U32 R6, RZ, RZ, R13 ;  /* 0x000000ffff067224 */ /* 0x000fe400078e000d */
[----:B------:R-:W-:-:S07]  /*db70*/  IMAD.MOV.U32 R8, RZ, RZ, R12 ;  /* 0x000000ffff087224 */ /* 0x000fce00078e000c */
.L_x_50:
[----:B------:R-:W0:Y:S01]  /*db80*/  S2R R10, SR_CgaCtaId ;  /* 0x00000000000a7919 */ /* 0x000e220000008800 */
[----:B------:R-:W-:-:S04]  /*db90*/  MOV R9, 0x400 ;  /* 0x0000040000097802 */ /* 0x000fc80000000f00 */
[----:B0-----:R-:W-:Y:S02]  /*dba0*/  LEA R11, R10, R9, 0x18 ;  /* 0x000000090a0b7211 */ /* 0x001fe400078ec0ff */
[----:B------:R-:W-:Y:S01]  /*dbb0*/  SHF.L.U32 R9, R6, 0x1f, RZ ;  /* 0x0000001f06097819 */ /* 0x000fe200000006ff */
[----:B------:R-:W0:Y:S02]  /*dbc0*/  @!P3 LDC R10, c[0x0][0x500] ;  /* 0x00014000ff0abb82 */ /* 0x000e240000000800 */
[----:B------:R-:W-:-:S04]  /*dbd0*/  IMAD R20, R8, 0x8, R11 ;  /* 0x0000000808147824 */ /* 0x000fc800078e020b */
[----:B------:R-:W1:Y:S02]  /*dbe0*/  SYNCS.PHASECHK.TRANS64.TRYWAIT P1, [R20+URZ+0x10], R9 ;  /* 0x00001009140075a7 */ /* 0x000e64000802017f */
[----:B-1----:R-:W-:Y:S05]  /*dbf0*/  @!P1 BRA `(.L_x_47) ;  /* 0x0000000c00649947 */ /* 0x002fea0003800000 */
.L_x_65:
[----:B-1----:R-:W-:Y:S01]  /*dc00*/  PRMT R9, R18, 0x9910, RZ ;  /* 0x0000991012097816 */ /* 0x002fe200000000ff */
[----:B0-----:R0:W-:Y:S03]  /*dc10*/  @!P3 SYNCS.ARRIVE.TRANS64 RZ, [R20+URZ], R10 ;  /* 0x0000000a14ffb9a7 */ /* 0x0011e6000800003f */
[----:B------:R-:W-:-:S13]  /*dc20*/  ISETP.NE.AND P1, PT, R9, 0x2, PT ;  /* 0x000000020900780c */ /* 0x000fda0003f25270 */
[----:B0-----:R-:W-:Y:S05]  /*dc30*/  @P1 BRA `(.L_x_48) ;  /* 0x0000000000041947 */ /* 0x001fea0003800000 */
[----:B------:R-:W-:Y:S01]  /*dc40*/  BPT.TRAP 0x1 ;  /* 0x000000040000795c */ /* 0x000fe20000300000 */
.L_x_48:
[----:B------:R-:W-:Y:S05]  /*dc50*/  @P0 BRA `(.L_x_49) ;  /* 0x0000000000040947 */ /* 0x000fea0003800000 */
[----:B------:R-:W-:Y:S01]  /*dc60*/  BPT.TRAP 0x1 ;  /* 0x000000040000795c */ /* 0x000fe20000300000 */
.L_x_49:
[C-C-:B------:R-:W-:Y:S01]  /*dc70*/  IMAD R9, R8.reuse, 0x18000, R11.reuse ;  /* 0x0001800008097824 */ /* 0x140fe200078e020b */
[----:B------:R-:W-:Y:S01]  /*dc80*/  R2UR UR34, R21 ;  /* 0x00000000152272ca */ /* 0x000fe200000e0000 */
[----:B------:R-:W-:Y:S01]  /*dc90*/  IMAD R11, R8, 0x3000, R11 ;  /* 0x00003000080b7824 */ /* 0x000fe200078e020b */
[----:B------:R-:W-:Y:S01]  /*dca0*/  R2UR UR33, R20 ;  /* 0x00000000142172ca */ /* 0x000fe200000e0000 */
[----:B------:R-:W-:Y:S01]  /*dcb0*/  VIADD R4, R4, 0xffffffff ;  /* 0xffffffff04047836 */ /* 0x000fe20000000000 */
[----:B------:R-:W-:Y:S01]  /*dcc0*/  R2UR UR24, R9 ;  /* 0x00000000091872ca */ /* 0x000fe200000e0000 */
[----:B------:R-:W-:Y:S01]  /*dcd0*/  UIADD3 UR14, UP0, UR38, 0xf0, URZ ;  /* 0x000000f0260e7890 */ /* 0x000fe2000ff1e03f */
[----:B------:R-:W-:Y:S01]  /*dce0*/  R2UR UR8, R11 ;  /* 0x000000000b0872ca */ /* 0x000fe200000e0000 */
[----:B------:R-:W-:Y:S01]  /*dcf0*/  UIADD3 UR40, UP1, UR38, 0x1f0, URZ ;  /* 0x000001f026287890 */ /* 0x000fe2000ff3e03f */
[----:B------:R-:W-:Y:S01]  /*dd00*/  R2UR UR36, R7 ;  /* 0x00000000072472ca */ /* 0x000fe200000e0000 */
[----:B------:R-:W-:Y:S01]  /*dd10*/  UIADD3.X UR15, URZ, UR39, URZ, UP0, !UPT ;  /* 0x000000273f0f7290 */ /* 0x000fe200087fe43f */
[----:B------:R-:W-:Y:S01]  /*dd20*/  R2UR UR35, R16 ;  /* 0x00000000102372ca */ /* 0x000fe200000e0000 */
[----:B------:R-:W-:Y:S01]  /*dd30*/  UIADD3.X UR41, URZ, UR39, URZ, UP1, !UPT ;  /* 0x000000273f297290 */ /* 0x000fe20008ffe43f */
[----:B------:R-:W-:Y:S01]  /*dd40*/  R2UR UR19, R19 ;  /* 0x00000000131372ca */ /* 0x000fe200000e0000 */
[----:B------:R-:W-:Y:S01]  /*dd50*/  UIADD3 UR26, UR34, 0x80, URZ ;  /* 0x00000080221a7890 */ /* 0x000fe2000fffe03f */
[----:B------:R-:W-:Y:S01]  /*dd60*/  ISETP.GT.AND P2, PT, R4, 0x1, PT ;  /* 0x000000010400780c */ /* 0x000fe20003f44270 */
[----:B------:R-:W-:Y:S01]  /*dd70*/  VIADD R8, R8, 0x1 ;  /* 0x0000000108087836 */ /* 0x000fe20000000000 */
[----:B------:R-:W-:Y:S01]  /*dd80*/  UMOV UR22, 0x0 ;  /* 0x0000000000167882 */ /* 0x000fe20000000000 */
[----:B------:R-:W-:Y:S01]  /*dd90*/  UIADD3 UR32, UR24, 0x100, URZ ;  /* 0x0000010018207890 */ /* 0x000fe2000fffe03f */
[----:B------:R-:W-:Y:S01]  /*dda0*/  VIADD R21, R21, 0x100 ;  /* 0x0000010015157836 */ /* 0x000fe20000000000 */
[----:B------:R-:W-:Y:S01]  /*ddb0*/  UIADD3 UR24, UR24, 0xc100, URZ ;  /* 0x0000c10018187890 */ /* 0x000fe2000fffe03f */
[----:B------:R-:W-:Y:S01]  /*ddc0*/  ISETP.NE.AND P1, PT, R8, 0x2, PT ;  /* 0x000000020800780c */ /* 0x000fe20003f25270 */
[----:B------:R-:W-:-:S02]  /*ddd0*/  UIADD3 UR16, UR8, 0x30100, URZ ;  /* 0x0003010008107890 */ /* 0x000fc4000fffe03f */
[----:B------:R-:W-:Y:S01]  /*dde0*/  UIADD3 UR8, UR8, 0x31900, URZ ;  /* 0x0003190008087890 */ /* 0x000fe2000fffe03f */
[----:B------:R-:W-:Y:S01]  /*ddf0*/  SEL R9, RZ, 0x1, P1 ;  /* 0x00000001ff097807 */ /* 0x000fe20000800000 */
[----:B------:R-:W-:Y:S01]  /*de00*/  UMOV UR23, 0x10000000 ;  /* 0x1000000000177882 */ /* 0x000fe20000000000 */
[----:B------:R-:W-:Y:S01]  /*de10*/  UMOV UR25, UR33 ;  /* 0x0000002100197c82 */ /* 0x000fe20008000000 */
[----:B------:R-:W-:Y:S01]  /*de20*/  UMOV UR28, UR36 ;  /* 0x00000024001c7c82 */ /* 0x000fe20008000000 */
[----:B------:R-:W-:Y:S01]  /*de30*/  UMOV UR27, UR35 ;  /* 0x00000023001b7c82 */ /* 0x000fe20008000000 */
[----:B------:R-:W-:Y:S01]  /*de40*/  UMOV UR17, UR33 ;  /* 0x0000002100117c82 */ /* 0x000fe20008000000 */
[----:B------:R-:W-:Y:S01]  /*de50*/  UMOV UR18, UR34 ;  /* 0x0000002200127c82 */ /* 0x000fe20008000000 */
[----:B------:R-:W-:Y:S01]  /*de60*/  UMOV UR20, UR36 ;  /* 0x0000002400147c82 */ /* 0x000fe20008000000 */
[----:B------:R0:W-:Y:S01]  /*de70*/  UTMALDG.3D [UR32], [UR14], desc[UR22] ;  /* 0x000016200e0075b4 */ /* 0x0001e20008011000 */
[----:B------:R-:W-:Y:S01]  /*de80*/  UMOV UR9, UR33 ;  /* 0x0000002100097c82 */ /* 0x000fe20008000000 */
[----:B------:R-:W-:Y:S01]  /*de90*/  UMOV UR11, UR19 ;  /* 0x00000013000b7c82 */ /* 0x000fe20008000000 */
[----:B------:R-:W-:Y:S01]  /*dea0*/  UMOV UR12, UR36 ;  /* 0x00000024000c7c82 */ /* 0x000fe20008000000 */
[----:B------:R-:W-:Y:S01]  /*deb0*/  UMOV UR10, UR26 ;  /* 0x0000001a000a7c82 */ /* 0x000fe20008000000 */
[----:B------:R-:W-:-:S02]  /*dec0*/  LOP3.LUT R6, R6, R9, RZ, 0x3c, !PT ;  /* 0x0000000906067212 */ /* 0x000fc400078e3cff */
[----:B------:R-:W-:Y:S01]  /*ded0*/  SEL R8, R8, RZ, P1 ;  /* 0x000000ff08087207 */ /* 0x000fe20000800000 */
[----:B------:R0:W-:Y:S01]  /*dee0*/  UTMALDG.3D [UR24], [UR14], desc[UR22] ;  /* 0x000016180e0075b4 */ /* 0x0001e20008011000 */
[----:B------:R0:W-:Y:S01]  /*def0*/  UTMALDG.3D [UR16], [UR40], desc[UR22] ;  /* 0x00001610280075b4 */ /* 0x0001e20008011000 */
[----:B------:R0:W-:Y:S02]  /*df00*/  UTMALDG.3D [UR8], [UR40], desc[UR22] ;  /* 0x00001608280075b4 */ /* 0x0001e40008011000 */
[----:B0-----:R-:W-:Y:S05]  /*df10*/  @P2 BRA `(.L_x_50) ;  /* 0xfffffffc00182947 */ /* 0x001fea000383ffff */
.L_x_46:
[----:B------:R-:W-:Y:S05]  /*df20*/  BSYNC B1 ;  /* 0x0000000000017941 */ /* 0x000fea0003800000 */
.L_x_45:
[----:B------:R-:W-:Y:S01]  /*df30*/  LOP3.LUT P2, RZ, R15, 0xff, RZ, 0xc0, !PT ;  /* 0x000000ff0fff7812 */ /* 0x000fe2000784c0ff */
[----:B------:R-:W-:Y:S01]  /*df40*/  IMAD.IADD R12, R17, 0x1, R12 ;  /* 0x00000001110c7824 */ /* 0x000fe200078e020c */
[----:B------:R-:W-:Y:S01]  /*df50*/  IADD3 R2, P4, R2, UR30, RZ ;  /* 0x0000001e02027c10 */ /* 0x000fe2000ff9e0ff */
[----:B------:R-:W-:Y:S01]  /*df60*/  ULDC.64 UR8, c[0x0][0x650] ;  /* 0x0001940000087ab9 */ /* 0x000fe20000000a00 */
[----:B------:R-:W-:Y:S01]  /*df70*/  BSSY B1, `(.L_x_51) ;  /* 0x000006c000017945 */ /* 0x000fe20003800000 */
[----:B------:R-:W-:Y:S01]  /*df80*/  IMAD.MOV.U32 R16, RZ, RZ, -0x1 ;  /* 0xffffffffff107424 */ /* 0x000fe200078e00ff */
[----:B------:R-:W-:Y:S01]  /*df90*/  SHF.R.U32.HI R4, RZ, 0x1, R12 ;  /* 0x00000001ff047819 */ /* 0x000fe2000001160c */
[----:B------:R-:W-:Y:S01]  /*dfa0*/  IMAD.MOV.U32 R19, RZ, RZ, -0x1 ;  /* 0xffffffffff137424 */ /* 0x000fe200078e00ff */
[----:B------:R-:W-:Y:S02]  /*dfb0*/  ISETP.GT.U32.AND P1, PT, R12, 0x1, PT ;  /* 0x000000010c00780c */ /* 0x000fe40003f24070 */
[----:B------:R-:W-:-:S02]  /*dfc0*/  LOP3.LUT R4, R4, 0x1, RZ, 0xc0, !PT ;  /* 0x0000000104047812 */ /* 0x000fc400078ec0ff */
[----:B------:R-:W-:Y:S01]  /*dfd0*/  ISETP.LT.U32.AND P1, PT, R17, 0x2, P1 ;  /* 0x000000021100780c */ /* 0x000fe20000f21070 */
[----:B------:R-:W0:Y:S01]  /*dfe0*/  @P2 S2R R7, SR_CgaCtaId ;  /* 0x0000000000072919 */ /* 0x000e220000008800 */
[----:B------:R-:W-:Y:S02]  /*dff0*/  @P2 MOV R6, 0x400 ;  /* 0x0000040000062802 */ /* 0x000fe40000000f00 */
[----:B------:R-:W-:Y:S02]  /*e000*/  IADD3.X R3, R3, UR7, RZ, P4, !PT ;  /* 0x0000000703037c10 */ /* 0x000fe4000a7fe4ff */
[----:B------:R-:W-:Y:S02]  /*e010*/  ISETP.GE.U32.AND P4, PT, R2, UR8, PT ;  /* 0x0000000802007c0c */ /* 0x000fe4000bf86070 */
[----:B------:R-:W-:Y:S02]  /*e020*/  LOP3.LUT R12, R12, 0x1, RZ, 0xc0, !PT ;  /* 0x000000010c0c7812 */ /* 0x000fe400078ec0ff */
[----:B------:R-:W-:-:S02]  /*e030*/  PRMT R15, RZ, 0x7610, R15 ;  /* 0x00007610ff0f7816 */ /* 0x000fc4000000000f */
[----:B0-----:R-:W-:Y:S01]  /*e040*/  @P2 LEA R6, R7, R6, 0x18 ;  /* 0x0000000607062211 */ /* 0x001fe200078ec0ff */
[----:B------:R-:W-:-:S03]  /*e050*/  IMAD.MOV.U32 R7, RZ, RZ, -0x1 ;  /* 0xffffffffff077424 */ /* 0x000fc600078e00ff */
[----:B------:R0:W-:Y:S01]  /*e060*/  @P2 SYNCS.ARRIVE.TRANS64.A1T0 RZ, [R6+URZ+0x38], RZ ;  /* 0x000038ff06ff29a7 */ /* 0x0001e2000810003f */
[----:B------:R-:W-:Y:S02]  /*e070*/  ISETP.NE.U32.AND P2, PT, R4, 0x1, PT ;  /* 0x000000010400780c */ /* 0x000fe40003f45070 */
[----:B------:R-:W-:Y:S02]  /*e080*/  SEL R4, RZ, 0x1, !P1 ;  /* 0x00000001ff047807 */ /* 0x000fe40004800000 */
[----:B------:R-:W-:Y:S02]  /*e090*/  ISETP.GE.U32.AND.EX P1, PT, R3, UR9, PT, P4 ;  /* 0x0000000903007c0c */ /* 0x000fe4000bf26140 */
[----:B------:R-:W-:-:S04]  /*e0a0*/  ISETP.GT.U32.AND P2, PT, R17, 0x1, !P2 ;  /* 0x000000011100780c */ /* 0x000fc80005744070 */
[----:B0-----:R-:W-:-:S04]  /*e0b0*/  SEL R6, RZ, 0x1, !P2 ;  /* 0x00000001ff067807 */ /* 0x001fc80005000000 */
[--C-:B------:R-:W-:Y:S02]  /*e0c0*/  LOP3.LUT R13, R6, R13, R4.reuse, 0x96, !PT ;  /* 0x0000000d060d7212 */ /* 0x100fe400078e9604 */
[----:B------:R-:W-:Y:S01]  /*e0d0*/  PRMT R4, RZ, 0x7610, R4 ;  /* 0x00007610ff047816 */ /* 0x000fe20000000004 */
[----:B------:R-:W-:Y:S06]  /*e0e0*/  @P1 BRA `(.L_x_52) ;  /* 0x0000000400501947 */ /* 0x000fec0003800000 */
[----:B------:R-:W-:Y:S01]  /*e0f0*/  ULDC.64 UR8, c[0x0][0x628] ;  /* 0x00018a0000087ab9 */ /* 0x000fe20000000a00 */
[----:B------:R-:W0:Y:S01]  /*e100*/  S2R R16, SR_CTAID.X ;  /* 0x0000000000107919 */ /* 0x000e220000002500 */
[----:B------:R-:W-:Y:S01]  /*e110*/  ISETP.NE.U32.AND P1, PT, RZ, UR8, PT ;  /* 0x00000008ff007c0c */ /* 0x000fe2000bf25070 */
[----:B------:R-:W-:Y:S01]  /*e120*/  ULDC UR11, c[0x0][0x630] ;  /* 0x00018c00000b7ab9 */ /* 0x000fe20000000800 */
[----:B------:R-:W-:Y:S01]  /*e130*/  IMAD.MOV.U32 R6, RZ, RZ, R2 ;  /* 0x000000ffff067224 */ /* 0x000fe200078e0002 */
[----:B------:R-:W1:Y:S01]  /*e140*/  S2R R4, SR_CTAID.Y ;  /* 0x0000000000047919 */ /* 0x000e620000002600 */
[----:B------:R-:W-:Y:S01]  /*e150*/  ISETP.NE.AND.EX P1, PT, RZ, UR9, PT, P1 ;  /* 0x00000009ff007c0c */ /* 0x000fe2000bf25310 */
[----:B------:R-:W-:-:S12]  /*e160*/  IMAD.MOV.U32 R7, RZ, RZ, R3 ;  /* 0x000000ffff077224 */ /* 0x000fd800078e0003 */
[----:B------:R-:W-:Y:S05]  /*e170*/  @!P1 BRA `(.L_x_53) ;  /* 0x0000000000289947 */ /* 0x000fea0003800000 */
[----:B------:R-:W-:Y:S02]  /*e180*/  ULDC UR10, c[0x0][0x634] ;  /* 0x00018d00000a7ab9 */ /* 0x000fe40000000800 */
[----:B------:R-:W-:-:S05]  /*e190*/  IADD3 R11, P1, R2, UR10, RZ ;  /* 0x0000000a020b7c10 */ /* 0x000fca000ff3e0ff */
[----:B------:R-:W-:-:S04]  /*e1a0*/  IMAD.X R19, RZ, RZ, R3, P1 ;  /* 0x000000ffff137224 */ /* 0x000fc800008e0603 */
[----:B------:R-:W-:-:S04]  /*e1b0*/  IMAD.WIDE.U32 R8, R19, UR8, RZ ;  /* 0x0000000813087c25 */ /* 0x000fc8000f8e00ff */
[----:B------:R-:W-:-:S04]  /*e1c0*/  IMAD.WIDE.U32 R8, P1, R11, UR9, R8 ;  /* 0x000000090b087c25 */ /* 0x000fc8000f820008 */
[----:B------:R-:W-:-:S04]  /*e1d0*/  IMAD.WIDE.U32 R10, R11, UR8, RZ ;  /* 0x000000080b0a7c25 */ /* 0x000fc8000f8e00ff */
[----:B------:R-:W-:Y:S01]  /*e1e0*/  IMAD.X R7, RZ, RZ, RZ, P1 ;  /* 0x000000ffff077224 */ /* 0x000fe200008e06ff */
[----:B------:R-:W-:Y:S01]  /*e1f0*/  IADD3 RZ, P1, R11, R8, RZ ;  /* 0x000000080bff7210 */ /* 0x000fe20007f3e0ff */
[----:B------:R-:W-:-:S04]  /*e200*/  IMAD.MOV.U32 R6, RZ, RZ, R9 ;  /* 0x000000ffff067224 */ /* 0x000fc800078e0009 */
[----:B------:R-:W-:-:S08]  /*e210*/  IMAD.WIDE.U32.X R6, R19, UR9, R6, P1 ;  /* 0x0000000913067c25 */ /* 0x000fd000088e0406 */
.L_x_53:
[--C-:B------:R-:W-:Y:S01]  /*e220*/  SHF.R.U64 R10, R6, UR11, R7.reuse ;  /* 0x0000000b060a7c19 */ /* 0x100fe20008001207 */
[----:B------:R-:W-:Y:S01]  /*e230*/  ULDC.64 UR8, c[0x0][0x620] ;  /* 0x0001880000087ab9 */ /* 0x000fe20000000a00 */
[----:B------:R-:W-:Y:S01]  /*e240*/  SHF.R.U32.HI R6, RZ, UR11, R7 ;  /* 0x0000000bff067c19 */ /* 0x000fe20008011607 */
[----:B------:R-:W2:Y:S01]  /*e250*/  LDC R25, c[0x0][0x144] ;  /* 0x00005100ff197b82 */ /* 0x000ea20000000800 */
[----:B------:R-:W-:Y:S01]  /*e260*/  IADD3 R9, P1, RZ, -R10, RZ ;  /* 0x8000000aff097210 */ /* 0x000fe20007f3e0ff */
[----:B------:R-:W-:Y:S01]  /*e270*/  ULDC.64 UR12, c[0x0][0x640] ;  /* 0x00019000000c7ab9 */ /* 0x000fe20000000a00 */
[----:B0-----:R-:W-:Y:S01]  /*e280*/  I2FP.F32.U32 R11, R16 ;  /* 0x00000010000b7245 */ /* 0x001fe20000201000 */
[----:B------:R-:W-:Y:S02]  /*e290*/  ULDC UR10, c[0x0][0x608] ;  /* 0x00018200000a7ab9 */ /* 0x000fe40000000800 */
[----:B------:R-:W-:Y:S01]  /*e2a0*/  IMAD.X R6, RZ, RZ, ~R6, P1 ;  /* 0x000000ffff067224 */ /* 0x000fe200008e0e06 */
[----:B------:R-:W-:Y:S01]  /*e2b0*/  ISETP.NE.U32.AND P1, PT, RZ, UR12, PT ;  /* 0x0000000cff007c0c */ /* 0x000fe2000bf25070 */
[----:B------:R-:W0:Y:S02]  /*e2c0*/  LDC R21, c[0x0][0x148] ;  /* 0x00005200ff157b82 */ /* 0x000e240000000800 */
[----:B------:R-:W-:Y:S01]  /*e2d0*/  IMAD R8, R6, UR8, RZ ;  /* 0x0000000806087c24 */ /* 0x000fe2000f8e02ff */
[----:B------:R-:W-:Y:S01]  /*e2e0*/  ISETP.NE.AND.EX P1, PT, RZ, UR13, PT, P1 ;  /* 0x0000000dff007c0c */ /* 0x000fe2000bf25310 */
[----:B------:R-:W-:Y:S01]  /*e2f0*/  IMAD.WIDE.U32 R6, R9, UR8, R2 ;  /* 0x0000000809067c25 */ /* 0x000fe2000f8e0002 */
[----:B------:R-:W-:-:S03]  /*e300*/  ULDC UR8, c[0x0][0x150] ;  /* 0x0000540000087ab9 */ /* 0x000fc60000000800 */
[----:B------:R-:W-:Y:S02]  /*e310*/  IMAD R9, R9, UR9, R8 ;  /* 0x0000000909097c24 */ /* 0x000fe4000f8e0208 */
[----:B------:R-:W-:Y:S01]  /*e320*/  FMUL R8, R11, UR8 ;  /* 0x000000080b087c20 */ /* 0x000fe20008400000 */
[----:B------:R-:W-:Y:S01]  /*e330*/  ULDC UR8, c[0x0][0x618] ;  /* 0x0001860000087ab9 */ /* 0x000fe20000000800 */
[----:B------:R-:W-:Y:S01]  /*e340*/  ULDC UR9, c[0x0][0x154] ;  /* 0x0000550000097ab9 */ /* 0x000fe20000000800 */
[----:B------:R-:W-:-:S03]  /*e350*/  IMAD.IADD R7, R7, 0x1, R9 ;  /* 0x0000000107077824 */ /* 0x000fc600078e0209 */
[----:B------:R-:W3:Y:S02]  /*e360*/  F2I.U32.TRUNC.NTZ R8, R8 ;  /* 0x0000000800087305 */ /* 0x000ee4000020f000 */
[----:B------:R-:W-:Y:S02]  /*e370*/  SHF.R.U64 R11, R6, UR8, R7 ;  /* 0x00000008060b7c19 */ /* 0x000fe40008001207 */
[----:B-1----:R-:W-:-:S05]  /*e380*/  I2FP.F32.U32 R6, R4 ;  /* 0x0000000400067245 */ /* 0x002fca0000201000 */
[----:B------:R-:W-:Y:S01]  /*e390*/  FMUL R22, R6, UR9 ;  /* 0x0000000906167c20 */ /* 0x000fe20008400000 */
[----:B------:R-:W-:Y:S01]  /*e3a0*/  SHF.R.U32.HI R6, RZ, UR8, R7 ;  /* 0x00000008ff067c19 */ /* 0x000fe20008011607 */
[----:B------:R-:W-:-:S03]  /*e3b0*/  ULDC UR8, c[0x0][0x658] ;  /* 0x0001960000087ab9 */ /* 0x000fc60000000800 */
[--C-:B------:R-:W-:Y:S01]  /*e3c0*/  SHF.R.U64 R20, R11, UR10, R6.reuse ;  /* 0x0000000a0b147c19 */ /* 0x100fe20008001206 */
[----:B------:R-:W1:Y:S01]  /*e3d0*/  F2I.U32.TRUNC.NTZ R22, R22 ;  /* 0x0000001600167305 */ /* 0x000e62000020f000 */
[----:B------:R-:W-:Y:S01]  /*e3e0*/  SHF.R.U32.HI R7, RZ, UR10, R6 ;  /* 0x0000000aff077c19 */ /* 0x000fe20008011606 */
[----:B---3--:R-:W-:-:S03]  /*e3f0*/  IMAD.MOV R8, RZ, RZ, -R8 ;  /* 0x000000ffff087224 */ /* 0x008fc600078e0a08 */
[--C-:B------:R-:W-:Y:S01]  /*e400*/  SHF.R.U64 R19, R20, UR8, R7.reuse ;  /* 0x0000000814137c19 */ /* 0x100fe20008001207 */
[----:B--2---:R-:W-:Y:S01]  /*e410*/  IMAD R16, R25, R8, R16 ;  /* 0x0000000819107224 */ /* 0x004fe200078e0210 */
[----:B------:R-:W-:-:S03]  /*e420*/  SHF.R.U32.HI R23, RZ, UR8, R7 ;  /* 0x00000008ff177c19 */ /* 0x000fc60008011607 */
[----:B------:R-:W-:Y:S02]  /*e430*/  IMAD.MOV.U32 R6, RZ, RZ, R19 ;  /* 0x000000ffff067224 */ /* 0x000fe400078e0013 */
[----:B------:R-:W-:Y:S01]  /*e440*/  IMAD.MOV.U32 R7, RZ, RZ, R23 ;  /* 0x000000ffff077224 */ /* 0x000fe200078e0017 */
[----:B-1----:R-:W-:Y:S06]  /*e450*/  @!P1 BRA `(.L_x_54) ;  /* 0x0000000000289947 */ /* 0x002fec0003800000 */
[----:B------:R-:W-:Y:S02]  /*e460*/  ULDC UR8, c[0x0][0x64c] ;  /* 0x0001930000087ab9 */ /* 0x000fe40000000800 */
[----:B------:R-:W-:-:S05]  /*e470*/  IADD3 R7, P1, R19, UR8, RZ ;  /* 0x0000000813077c10 */ /* 0x000fca000ff3e0ff */
[----:B------:R-:W-:-:S04]  /*e480*/  IMAD.X R23, RZ, RZ, R23, P1 ;  /* 0x000000ffff177224 */ /* 0x000fc800008e0617 */
[----:B------:R-:W-:-:S04]  /*e490*/  IMAD.WIDE.U32 R8, R23, UR12, RZ ;  /* 0x0000000c17087c25 */ /* 0x000fc8000f8e00ff */
[----:B------:R-:W-:-:S04]  /*e4a0*/  IMAD.WIDE.U32 R8, P1, R7, UR13, R8 ;  /* 0x0000000d07087c25 */ /* 0x000fc8000f820008 */
[----:B------:R-:W-:-:S04]  /*e4b0*/  IMAD.WIDE.U32 R6, R7, UR12, RZ ;  /* 0x0000000c07067c25 */ /* 0x000fc8000f8e00ff */
[----:B------:R-:W-:Y:S01]  /*e4c0*/  IMAD.MOV.U32 R6, RZ, RZ, R9 ;  /* 0x000000ffff067224 */ /* 0x000fe200078e0009 */
[----:B------:R-:W-:Y:S01]  /*e4d0*/  IADD3 RZ, P2, R7, R8, RZ ;  /* 0x0000000807ff7210 */ /* 0x000fe20007f5e0ff */
[----:B------:R-:W-:-:S04]  /*e4e0*/  IMAD.X R7, RZ, RZ, RZ, P1 ;  /* 0x000000ffff077224 */ /* 0x000fc800008e06ff */
[----:B------:R-:W-:-:S08]  /*e4f0*/  IMAD.WIDE.U32.X R6, R23, UR13, R6, P2 ;  /* 0x0000000d17067c25 */ /* 0x000fd000090e0406 */
.L_x_54:
[----:B------:R-:W-:Y:S01]  /*e500*/  ISETP.NE.AND P1, PT, R0, 0x1, PT ;  /* 0x000000010000780c */ /* 0x000fe20003f25270 */
[----:B------:R-:W-:Y:S01]  /*e510*/  ULDC UR8, c[0x0][0x648] ;  /* 0x0001920000087ab9 */ /* 0x000fe20000000800 */
[----:B------:R-:W-:Y:S01]  /*e520*/  IMAD.MOV R22, RZ, RZ, -R22 ;  /* 0x000000ffff167224 */ /* 0x000fe200078e0a16 */
[----:B------:R-:W-:Y:S01]  /*e530*/  SHF.R.U64 R7, R6, UR8, R7 ;  /* 0x0000000806077c19 */ /* 0x000fe20008001207 */
[----:B------:R-:W-:Y:S01]  /*e540*/  ULDC UR8, c[0x0][0x638] ;  /* 0x00018e0000087ab9 */ /* 0x000fe20000000800 */
[----:B------:R-:W-:Y:S01]  /*e550*/  LOP3.LUT R20, R20, UR6, RZ, 0xc0, !PT ;  /* 0x0000000614147c12 */ /* 0x000fe2000f8ec0ff */
[----:B------:R-:W-:Y:S01]  /*e560*/  ULDC UR9, c[0x0][0x610] ;  /* 0x0001840000097ab9 */ /* 0x000fe20000000800 */
[----:B------:R-:W-:-:S06]  /*e570*/  LOP3.LUT R6, R11, UR4, RZ, 0xc0, !PT ;  /* 0x000000040b067c12 */ /* 0x000fcc000f8ec0ff */
[----:B0-----:R-:W-:Y:S02]  /*e580*/  @P1 IMAD R16, R21, R22, R4 ;  /* 0x0000001615101224 */ /* 0x001fe400078e0204 */
[----:B------:R-:W-:Y:S02]  /*e590*/  IMAD.MOV R4, RZ, RZ, -R7 ;  /* 0x000000ffff047224 */ /* 0x000fe400078e0a07 */
[----:B------:R-:W-:Y:S02]  /*e5a0*/  IMAD R7, R7, UR5, R20 ;  /* 0x0000000507077c24 */ /* 0x000fe4000f8e0214 */
[----:B------:R-:W-:Y:S01]  /*e5b0*/  IMAD R19, R4, UR8, R19 ;  /* 0x0000000804137c24 */ /* 0x000fe2000f8e0213 */
[----:B------:R-:W-:Y:S01]  /*e5c0*/  ULDC UR8, c[0x0][0x600] ;  /* 0x0001800000087ab9 */ /* 0x000fe20000000800 */
[----:B------:R-:W-:Y:S02]  /*e5d0*/  IMAD R16, R7, UR9, R16 ;  /* 0x0000000907107c24 */ /* 0x000fe4000f8e0210 */
[----:B------:R-:W-:-:S02]  /*e5e0*/  IMAD R7, R19, UR8, R6 ;  /* 0x0000000813077c24 */ /* 0x000fc4000f8e0206 */
[----:B------:R-:W-:-:S03]  /*e5f0*/  IMAD.MOV.U32 R4, RZ, RZ, 0x1 ;  /* 0x00000001ff047424 */ /* 0x000fc600078e00ff */
[----:B------:R-:W-:Y:S02]  /*e600*/  SEL R19, R7, R16, !P1 ;  /* 0x0000001007137207 */ /* 0x000fe40004800000 */
[----:B------:R-:W-:Y:S01]  /*e610*/  SEL R16, R16, R7, !P1 ;  /* 0x0000000710107207 */ /* 0x000fe20004800000 */
[----:B------:R-:W-:-:S07]  /*e620*/  IMAD.MOV.U32 R7, RZ, RZ, R10 ;  /* 0x000000ffff077224 */ /* 0x000fce00078e000a */
.L_x_52:
[----:B------:R-:W-:Y:S05]  /*e630*/  BSYNC B1 ;  /* 0x0000000000017941 */ /* 0x000fea0003800000 */
.L_x_51:
[----:B------:R-:W-:-:S13]  /*e640*/  LOP3.LUT P1, RZ, R4, 0xff, RZ, 0xc0, !PT ;  /* 0x000000ff04ff7812 */ /* 0x000fda000782c0ff */
[----:B------:R-:W-:Y:S05]  /*e650*/  @P1 BRA `(.L_x_55) ;  /* 0xfffffff400141947 */ /* 0x000fea000383ffff */
[----:B------:R-:W-:Y:S05]  /*e660*/  BSYNC B0 ;  /* 0x0000000000007941 */ /* 0x000fea0003800000 */
.L_x_43:
[----:B------:R-:W-:-:S03]  /*e670*/  UMOV UR8, 0xffffffff ;  /* 0xffffffff00087882 */ /* 0x000fc60000000000 */
[----:B------:R-:W-:Y:S05]  /*e680*/  BRA.DIV UR8, `(.L_x_56) ;  /* 0x0000000208d47947 */ /* 0x000fea000b800000 */
[----:B------:R-:W-:-:S13]  /*e690*/  ELECT P0, URZ, PT ;  /* 0x00000000003f782f */ /* 0x000fda0003800000 */
.L_x_68:
[----:B------:R-:W-:Y:S04]  /*e6a0*/  BSSY B0, `(.L_x_57) ;  /* 0x0000019000007945 */ /* 0x000fe80003800000 */
[----:B------:R-:W-:Y:S05]  /*e6b0*/  @!P0 BRA `(.L_x_58) ;  /* 0x00000000005c8947 */ /* 0x000fea0003800000 */
[----:B------:R-:W-:-:S04]  /*e6c0*/  LOP3.LUT R5, R5, 0x2, RZ, 0xfc, !PT ;  /* 0x0000000205057812 */ /* 0x000fc800078efcff */
[----:B------:R-:W-:-:S13]  /*e6d0*/  ISETP.NE.AND P0, PT, R5, 0x3, PT ;  /* 0x000000030500780c */ /* 0x000fda0003f05270 */
[----:B------:R-:W-:Y:S05]  /*e6e0*/  @!P0 BRA `(.L_x_59) ;  /* 0x0000000000048947 */ /* 0x000fea0003800000 */
[----:B------:R-:W-:Y:S01]  /*e6f0*/  BPT.TRAP 0x1 ;  /* 0x000000040000795c */ /* 0x000fe20000300000 */
.L_x_59:
[----:B------:R-:W0:Y:S01]  /*e700*/  S2R R3, SR_CgaCtaId ;  /* 0x0000000000037919 */ /* 0x000e220000008800 */
[----:B------:R-:W-:Y:S02]  /*e710*/  MOV R0, 0x400 ;  /* 0x0000040000007802 */ /* 0x000fe40000000f00 */
[----:B------:R-:W-:Y:S02]  /*e720*/  SHF.L.U32 R2, R13, 0x1f, RZ ;  /* 0x0000001f0d027819 */ /* 0x000fe400000006ff */
[----:B0-----:R-:W-:-:S05]  /*e730*/  LEA R3, R3, R0, 0x18 ;  /* 0x0000000003037211 */ /* 0x001fca00078ec0ff */
[----:B------:R-:W-:-:S04]  /*e740*/  VIADD R3, R3, 0x10 ;  /* 0x0000001003037836 */ /* 0x000fc80000000000 */
[C---:B------:R-:W-:Y:S02]  /*e750*/  IMAD R5, R12.reuse, 0x8, R3 ;  /* 0x000000080c057824 */ /* 0x040fe400078e0203 */
[----:B------:R-:W-:Y:S02]  /*e760*/  VIADD R12, R12, 0x1 ;  /* 0x000000010c0c7836 */ /* 0x000fe40000000000 */
[----:B------:R-:W0:Y:S03]  /*e770*/  SYNCS.PHASECHK.TRANS64.TRYWAIT P0, [R5+URZ], R2 ;  /* 0x00000002050075a7 */ /* 0x000e26000800017f */
[----:B------:R-:W-:-:S04]  /*e780*/  ISETP.NE.AND P1, PT, R12, 0x2, PT ;  /* 0x000000020c00780c */ /* 0x000fc80003f25270 */
[----:B------:R-:W-:Y:S02]  /*e790*/  SEL R0, RZ, 0x1, P1 ;  /* 0x00000001ff007807 */ /* 0x000fe40000800000 */
[----:B------:R-:W-:Y:S02]  /*e7a0*/  SEL R12, R12, RZ, P1 ;  /* 0x000000ff0c0c7207 */ /* 0x000fe40000800000 */
[----:B------:R-:W-:Y:S01]  /*e7b0*/  LOP3.LUT R0, R13, R0, RZ, 0x3c, !PT ;  /* 0x000000000d007212 */ /* 0x000fe200078e3cff */
[----:B0-----:R-:W-:Y:S06]  /*e7c0*/  @!P0 BRA `(.L_x_60) ;  /* 0x0000000000a88947 */ /* 0x001fec0003800000 */
.L_x_69:
[----:B------:R-:W-:Y:S01]  /*e7d0*/  IMAD R3, R12, 0x8, R3 ;  /* 0x000000080c037824 */ /* 0x000fe200078e0203 */
[----:B------:R-:W-:-:S07]  /*e7e0*/  SHF.L.U32 R0, R0, 0x1f, RZ ;  /* 0x0000001f00007819 */ /* 0x000fce00000006ff */
.L_x_61:
[----:B-1----:R1:W2:Y:S02]  /*e7f0*/  SYNCS.PHASECHK.TRANS64.TRYWAIT P0, [R3+URZ], R0 ;  /* 0x00000000030075a7 */ /* 0x0022a4000800017f */
[----:B--2---:R-:W-:Y:S05]  /*e800*/  @!P0 NANOSLEEP.SYNCS 0x989680 ;  /* 0x009896800000895d */ /* 0x004fea0003900000 */
[----:B------:R-:W2:Y:S02]  /*e810*/  @!P0 SYNCS.PHASECHK.TRANS64 P0, [R3+URZ], R0 ;  /* 0x00000000030085a7 */ /* 0x000ea4000800007f */
[----:B--2---:R-:W-:Y:S05]  /*e820*/  @!P0 BRA `(.L_x_61) ;  /* 0xfffffffc00f08947 */ /* 0x004fea000383ffff */
.L_x_58:
[----:B------:R-:W-:Y:S05]  /*e830*/  BSYNC B0 ;  /* 0x0000000000007941 */ /* 0x000fea0003800000 */
.L_x_57:
[----:B------:R-:W-:Y:S05]  /*e840*/  EXIT ;  /* 0x000000000000794d */ /* 0x000fea0003800000 */
.L_x_17:
[----:B-1----:R-:W-:-:S04]  /*e850*/  IMAD.U32 R19, RZ, RZ, UR6 ;  /* 0x00000006ff137e24 */ /* 0x002fc8000f8e00ff */
[----:B------:R1:W4:Y:S03]  /*e860*/  SYNCS.PHASECHK.TRANS64.TRYWAIT P0, [R19+URZ], R18 ;  /* 0x00000012130075a7 */ /* 0x000326000800017f */
[----:B----4-:R-:W-:Y:S05]  /*e870*/  @!P0 NANOSLEEP.SYNCS 0x989680 ;  /* 0x009896800000895d */ /* 0x010fea0003900000 */
[----:B------:R-:W4:Y:S02]  /*e880*/  @!P0 SYNCS.PHASECHK.TRANS64 P0, [R19+URZ], R18 ;  /* 0x00000012130085a7 */ /* 0x000f24000800007f */
[----:B----4-:R-:W-:Y:S05]  /*e890*/  @!P0 BRA `(.L_x_17) ;  /* 0xfffffffc00ec8947 */ /* 0x010fea000383ffff */
[----:B------:R-:W-:Y:S05]  /*e8a0*/  BRA `(.L_x_16) ;  /* 0xffffff2c005c7947 */ /* 0x000fea000383ffff */
.L_x_23:
[----:B-1----:R-:W-:-:S04]  /*e8b0*/  IMAD.U32 R166, RZ, RZ, UR10 ;  /* 0x0000000affa67e24 */ /* 0x002fc8000f8e00ff */
[----:B------:R1:W4:Y:S03]  /*e8c0*/  SYNCS.PHASECHK.TRANS64.TRYWAIT P0, [R166+URZ], R165 ;  /* 0x000000a5a60075a7 */ /* 0x000326000800017f */
[----:B----4-:R-:W-:Y:S05]  /*e8d0*/  @!P0 NANOSLEEP.SYNCS 0x989680 ;  /* 0x009896800000895d */ /* 0x010fea0003900000 */
[----:B------:R-:W4:Y:S02]  /*e8e0*/  @!P0 SYNCS.PHASECHK.TRANS64 P0, [R166+URZ], R165 ;  /* 0x000000a5a60085a7 */ /* 0x000f24000800007f */
[----:B----4-:R-:W-:Y:S05]  /*e8f0*/  @!P0 BRA `(.L_x_23) ;  /* 0xfffffffc00ec8947 */ /* 0x010fea000383ffff */
[----:B------:R-:W-:Y:S05]  /*e900*/  BRA `(.L_x_22) ;  /* 0xffffff4800187947 */ /* 0x000fea000383ffff */
.L_x_44:
[----:B------:R-:W-:Y:S01]  /*e910*/  BSSY B1, `(.L_x_62) ;  /* 0x0000006000017945 */ /* 0x000fe20003800000 */
[----:B------:R-:W-:-:S07]  /*e920*/  IMAD.MOV.U32 R4, RZ, RZ, -0x1 ;  /* 0xffffffffff047424 */ /* 0x000fce00078e00ff */
[----:B------:R-:W-:Y:S05]  /*e930*/  WARPSYNC.COLLECTIVE R4, `(.L_x_63) ;  /* 0x00000000040c7348 */ /* 0x000fea0003c00000 */
[----:B------:R-:W-:Y:S02]  /*e940*/  ELECT P1, UR62, PT ;  /* 0x00000000003e782f */ /* 0x000fe40003820000 */
[----:B------:R-:W-:Y:S01]  /*e950*/  MOV R4, UR62 ;  /* 0x0000003e00047c02 */ /* 0x000fe20008000f00 */
[----:B------:R-:W-:Y:S10]  /*e960*/  ENDCOLLECTIVE ;  /* 0x000000000000791b */ /* 0x000ff40003800000 */
.L_x_63:
[----:B------:R-:W-:Y:S05]  /*e970*/  BSYNC B1 ;  /* 0x0000000000017941 */ /* 0x000fea0003800000 */
.L_x_62:
[----:B------:R-:W-:Y:S05]  /*e980*/  BRA `(.L_x_64) ;  /* 0xfffffff000547947 */ /* 0x000fea000383ffff */
.L_x_47:
[----:B-1----:R1:W2:Y:S02]  /*e990*/  SYNCS.PHASECHK.TRANS64.TRYWAIT P1, [R20+URZ+0x10], R9 ;  /* 0x00001009140075a7 */ /* 0x0022a4000802017f */
[----:B--2---:R-:W-:Y:S05]  /*e9a0*/  @!P1 NANOSLEEP.SYNCS 0x989680 ;  /* 0x009896800000995d */ /* 0x004fea0003900000 */
[----:B------:R-:W2:Y:S02]  /*e9b0*/  @!P1 SYNCS.PHASECHK.TRANS64 P1, [R20+URZ+0x10], R9 ;  /* 0x00001009140095a7 */ /* 0x000ea4000802007f */
[----:B--2---:R-:W-:Y:S05]  /*e9c0*/  @!P1 BRA `(.L_x_47) ;  /* 0xfffffffc00f09947 */ /* 0x004fea000383ffff */
[----:B------:R-:W-:Y:S05]  /*e9d0*/  BRA `(.L_x_65) ;  /* 0xfffffff000887947 */ /* 0x000fea000383ffff */
.L_x_56:
[----:B------:R-:W-:Y:S01]  /*e9e0*/  BSSY B0, `(.L_x_66) ;  /* 0x0000006000007945 */ /* 0x000fe20003800000 */
[----:B------:R-:W-:-:S07]  /*e9f0*/  IMAD.MOV.U32 R4, RZ, RZ, -0x1 ;  /* 0xffffffffff047424 */ /* 0x000fce00078e00ff */
[----:B------:R-:W-:Y:S05]  /*ea00*/  WARPSYNC.COLLECTIVE R4, `(.L_x_67) ;  /* 0x00000000040c7348 */ /* 0x000fea0003c00000 */
[----:B------:R-:W-:Y:S02]  /*ea10*/  ELECT P1, UR62, PT ;  /* 0x00000000003e782f */ /* 0x000fe40003820000 */
[----:B------:R-:W-:Y:S01]  /*ea20*/  MOV R4, UR62 ;  /* 0x0000003e00047c02 */ /* 0x000fe20008000f00 */
[----:B------:R-:W-:Y:S10]  /*ea30*/  ENDCOLLECTIVE ;  /* 0x000000000000791b */ /* 0x000ff40003800000 */
.L_x_67:
[----:B------:R-:W-:Y:S05]  /*ea40*/  BSYNC B0 ;  /* 0x0000000000007941 */ /* 0x000fea0003800000 */
.L_x_66:
[----:B------:R-:W-:Y:S01]  /*ea50*/  PLOP3.LUT P0, PT, P1, PT, PT, 0x80, 0x0 ;  /* 0x000000000000781c */ /* 0x000fe20000f0f070 */
[----:B------:R-:W-:-:S12]  /*ea60*/  BRA `(.L_x_68) ;  /* 0xfffffffc000c7947 */ /* 0x000fd8000383ffff */
.L_x_60:
[----:B0-----:R0:W1:Y:S02]  /*ea70*/  SYNCS.PHASECHK.TRANS64.TRYWAIT P0, [R5+URZ], R2 ;  /* 0x00000002050075a7 */ /* 0x001064000800017f */
[----:B-1----:R-:W-:Y:S05]  /*ea80*/  @!P0 NANOSLEEP.SYNCS 0x989680 ;  /* 0x009896800000895d */ /* 0x002fea0003900000 */
[----:B------:R-:W1:Y:S02]  /*ea90*/  @!P0 SYNCS.PHASECHK.TRANS64 P0, [R5+URZ], R2 ;  /* 0x00000002050085a7 */ /* 0x000e64000800007f */
[----:B-1----:R-:W-:Y:S05]  /*eaa0*/  @!P0 BRA `(.L_x_60) ;  /* 0xfffffffc00f08947 */ /* 0x002fea000383ffff */
[----:B------:R-:W-:Y:S05]  /*eab0*/  BRA `(.L_x_69) ;  /* 0xfffffffc00447947 */ /* 0x000fea000383ffff */
.L_x_70:
[----:B------:R-:W-:-:S00]  /*eac0*/  BRA `(.L_x_70) ;  /* 0xfffffffc00fc7947 */ /* 0x000fc0000383ffff */
[----:B------:R-:W-:-:S00]  /*ead0*/  NOP ;  /* 0x0000000000007918 */ /* 0x000fc00000000000 */
        /* <DEDUP_REMOVED lines=10> */
.L_x_71:


//--------------------- .nv.shared._ZN7cutlass13device_kernelINS_4gemm6kernel13GemmUniversalIN4cute5tupleIJiiiiEEENS1_10collective13CollectiveMmaINS1_37MainloopSm90TmaGmmaWarpSpecializedFP8ILi2ENS5_IJNS4_1CILi1EEESB_SB_EEENS1_35KernelTmaWarpSpecializedCooperativeEEENS5_IJNSA_ILi384EEENSA_ILi48EEENSA_ILi256EEEEEENS_12float_e4m3_tENS5_IJlSB_lEEESJ_SK_NS4_8TiledMMAINS4_8MMA_AtomIJNS4_4SM904GMMA30MMA_64x16x32_F32E4M3E4M3_SS_TNILNSO_7ScaleInE1ELSQ_1EEEEEENS4_6LayoutINS5_IJNSA_ILi2EEESB_SB_EEENS5_IJSB_NSA_ILi0EEESW_EEEEENS5_IJNS4_10UnderscoreESZ_SZ_EEEEENS4_13SM90_TMA_LOADENS4_14ComposedLayoutINS4_7SwizzleILi3ELi4ELi3EEENS4_18smem_ptr_flag_bitsILi8EEENST_INS5_IJNSA_ILi8EEENSA_ILi128EEEEEENS5_IJS19_SB_EEEEEEEvNS4_8identityES12_S1D_vS1E_EENS_8epilogue10collective6detail29Sm90TmaWarpSpecializedAdapterINS1H_15DefaultEpilogueISJ_SK_SK_NS1G_6thread17LinearCombinationISJ_Li1EffLNS1L_9ScaleType4KindE0ELNS_15FloatRoundStyleE2ESJ_EENS1_15EpilogueDefaultEEEEEvvEEEEvNT_6ParamsE --------------------------
	.section	.nv.shared._ZN7cutlass13device_kernelINS_4gemm6kernel13GemmUniversalIN4cute5tupleIJiiiiEEENS1_10collective13CollectiveMmaINS1_37MainloopSm90TmaGmmaWarpSpecializedFP8ILi2ENS5_IJNS4_1CILi1EEESB_SB_EEENS1_35KernelTmaWarpSpecializedCooperativeEEENS5_IJNSA_ILi384EEENSA_ILi48EEENSA_ILi256EEEEEENS_12float_e4m3_tENS5_IJlSB_lEEESJ_SK_NS4_8TiledMMAINS4_8MMA_AtomIJNS4_4SM904GMMA30MMA_64x16x32_F32E4M3E4M3_SS_TNILNSO_7ScaleInE1ELSQ_1EEEEEENS4_6LayoutINS5_IJNSA_ILi2EEESB_SB_EEENS5_IJSB_NSA_ILi0EEESW_EEEEENS5_IJNS4_10UnderscoreESZ_SZ_EEEEENS4_13SM90_TMA_LOADENS4_14ComposedLayoutINS4_7SwizzleILi3ELi4ELi3EEENS4_18smem_ptr_flag_bitsILi8EEENST_INS5_IJNSA_ILi8EEENSA_ILi128EEEEEENS5_IJS19_SB_EEEEEEEvNS4_8identityES12_S1D_vS1E_EENS_8epilogue10collective6detail29Sm90TmaWarpSpecializedAdapterINS1H_15DefaultEpilogueISJ_SK_SK_NS1G_6thread17LinearCombinationISJ_Li1EffLNS1L_9ScaleType4KindE0ELNS_15FloatRoundStyleE2ESJ_EENS1_15EpilogueDefaultEEEEEvvEEEEvNT_6ParamsE,"aw",@nobits
	.sectionflags	@""
	.align	16
	.zero		1024


//--------------------- .nv.shared.reserved.0     --------------------------
	.section	.nv.shared.reserved.0,"aw",@nobits
	.weak		__nv_reservedSMEM_offset_0_alias
	.size		__nv_reservedSMEM_offset_0_alias, 0, 0
	.other		__nv_reservedSMEM_offset_0_alias,@"STO_CUDA_RESERVED_SHARED STV_DEFAULT"
__nv_reservedSMEM_offset_0_alias:
	.zero		0


//--------------------- .nv.global                --------------------------
	.section	.nv.global,"aw",@nobits
.nv.global:
	.type		_ZN39_INTERNAL_51fbf0f1_4_k_cu_70a5176d_59824cute1_E,@object
	.size		_ZN39_INTERNAL_51fbf0f1_4_k_cu_70a5176d_59824cute1_E,(_ZN39_INTERNAL_51fbf0f1_4_k_cu_70a5176d_59824cuda3std3__45__cpo6cbeginE - _ZN39_INTERNAL_51fbf0f1_4_k_cu_70a5176d_59824cute1_E)
_ZN39_INTERNAL_51fbf0f1_4_k_cu_70a5176d_59824cute1_E:
	.zero		1
	.type		_ZN39_INTERNAL_51fbf0f1_4_k_cu_70a5176d_59824cuda3std3__45__cpo6cbeginE,@object
	.size		_ZN39_INTERNAL_51fbf0f1_4_k_cu_70a5176d_59824cuda3std3__45__cpo6cbeginE,(_ZN39_INTERNAL_51fbf0f1_4_k_cu_70a5176d_59824cuda3std3__48in_placeE - _ZN39_INTERNAL_51fbf0f1_4_k_cu_70a5176d_59824cuda3std3__45__cpo6cbeginE)
_ZN39_INTERNAL_51fbf0f1_4_k_cu_70a5176d_59824cuda3std3__45__cpo6cbeginE:
	.zero		1
	.type		_ZN39_INTERNAL_51fbf0f1_4_k_cu_70a5176d_59824cuda3std3__48in_placeE,@object
	.size		_ZN39_INTERNAL_51fbf0f1_4_k_cu_70a5176d_59824cuda3std3__48in_placeE,(_ZN39_INTERNAL_51fbf0f1_4_k_cu_70a5176d_59824cuda3std6ranges3__45__cpo9iter_moveE - _ZN39_INTERNAL_51fbf0f1_4_k_cu_70a5176d_59824cuda3std3__48in_placeE)
_ZN39_INTERNAL_51fbf0f1_4_k_cu_70a5176d_59824cuda3std3__48in_placeE:
	.zero		1
	.type		_ZN39_INTERNAL_51fbf0f1_4_k_cu_70a5176d_59824cuda3std6ranges3__45__cpo9iter_moveE,@object
	.size		_ZN39_INTERNAL_51fbf0f1_4_k_cu_70a5176d_59824cuda3std6ranges3__45__cpo9iter_moveE,(_ZN39_INTERNAL_51fbf0f1_4_k_cu_70a5176d_59824cuda3std3__45__cpo5beginE - _ZN39_INTERNAL_51fbf0f1_4_k_cu_70a5176d_59824cuda3std6ranges3__45__cpo9iter_moveE)
_ZN39_INTERNAL_51fbf0f1_4_k_cu_70a5176d_59824cuda3std6ranges3__45__cpo9iter_moveE:
	.zero		1
	.type		_ZN39_INTERNAL_51fbf0f1_4_k_cu_70a5176d_59824cuda3std3__45__cpo5beginE,@object
	.size		_ZN39_INTERNAL_51fbf0f1_4_k_cu_70a5176d_59824cuda3std3__45__cpo5beginE,(_ZN39_INTERNAL_51fbf0f1_4_k_cu_70a5176d_59824cuda3std3__441_GLOBAL__N__51fbf0f1_4_k_cu_70a5176d_59826ignoreE - _ZN39_INTERNAL_51fbf0f1_4_k_cu_70a5176d_59824cuda3std3__45__cpo5beginE)
_ZN39_INTERNAL_51fbf0f1_4_k_cu_70a5176d_59824cuda3std3__45__cpo5beginE:
	.zero		1
	.type		_ZN39_INTERNAL_51fbf0f1_4_k_cu_70a5176d_59824cuda3std3__441_GLOBAL__N__51fbf0f1_4_k_cu_70a5176d_59826ignoreE,@object
	.size		_ZN39_INTERNAL_51fbf0f1_4_k_cu_70a5176d_59824cuda3std3__441_GLOBAL__N__51fbf0f1_4_k_cu_70a5176d_59826ignoreE,(_ZN39_INTERNAL_51fbf0f1_4_k_cu_70a5176d_59824cute7productE - _ZN39_INTERNAL_51fbf0f1_4_k_cu_70a5176d_59824cuda3std3__441_GLOBAL__N__51fbf0f1_4_k_cu_70a5176d_59826ignoreE)
_ZN39_INTERNAL_51fbf0f1_4_k_cu_70a5176d_59824cuda3std3__441_GLOBAL__N__51fbf0f1_4_k_cu_70a5176d_59826ignoreE:
	.zero		1
	.type		_ZN39_INTERNAL_51fbf0f1_4_k_cu_70a5176d_59824cute7productE,@object
	.size		_ZN39_INTERNAL_51fbf0f1_4_k_cu_70a5176d_59824cute7productE,(_ZN39_INTERNAL_51fbf0f1_4_k_cu_70a5176d_59824cuda3std3__45__cpo3endE - _ZN39_INTERNAL_51fbf0f1_4_k_cu_70a5176d_59824cute7productE)
_ZN39_INTERNAL_51fbf0f1_4_k_cu_70a5176d_59824cute7productE:
	.zero		1
	.type		_ZN39_INTERNAL_51fbf0f1_4_k_cu_70a5176d_59824cuda3std3__45__cpo3endE,@object
	.size		_ZN39_INTERNAL_51fbf0f1_4_k_cu_70a5176d_59824cuda3std3__45__cpo3endE,(_ZN39_INTERNAL_51fbf0f1_4_k_cu_70a5176d_59824cuda3std3__419piecewise_constructE - _ZN39_INTERNAL_51fbf0f1_4_k_cu_70a5176d_59824cuda3std3__45__cpo3endE)
_ZN39_INTERNAL_51fbf0f1_4_k_cu_70a5176d_59824cuda3std3__45__cpo3endE:
	.zero		1
	.type		_ZN39_INTERNAL_51fbf0f1_4_k_cu_70a5176d_59824cuda3std3__419piecewise_constructE,@object
	.size		_ZN39_INTERNAL_51fbf0f1_4_k_cu_70a5176d_59824cuda3std3__419piecewise_constructE,(_ZN39_INTERNAL_51fbf0f1_4_k_cu_70a5176d_59824cuda3std3__45__cpo4cendE - _ZN39_INTERNAL_51fbf0f1_4_k_cu_70a5176d_59824cuda3std3__419piecewise_constructE)
_ZN39_INTERNAL_51fbf0f1_4_k_cu_70a5176d_59824cuda3std3__419piecewise_constructE:
	.zero		1
	.type		_ZN39_INTERNAL_51fbf0f1_4_k_cu_70a5176d_59824cuda3std3__45__cpo4cendE,@object
	.size		_ZN39_INTERNAL_51fbf0f1_4_k_cu_70a5176d_59824cuda3std3__45__cpo4cendE,(_ZN39_INTERNAL_51fbf0f1_4_k_cu_70a5176d_59824cuda3std6ranges3__45__cpo4swapE - _ZN39_INTERNAL_51fbf0f1_4_k_cu_70a5176d_59824cuda3std3__45__cpo4cendE)
_ZN39_INTERNAL_51fbf0f1_4_k_cu_70a5176d_59824cuda3std3__45__cpo4cendE:
	.zero		1
	.type		_ZN39_INTERNAL_51fbf0f1_4_k_cu_70a5176d_59824cuda3std6ranges3__45__cpo4swapE,@object
	.size		_ZN39_INTERNAL_51fbf0f1_4_k_cu_70a5176d_59824cuda3std6ranges3__45__cpo4swapE,(.L_7 - _ZN39_INTERNAL_51fbf0f1_4_k_cu_70a5176d_59824cuda3std6ranges3__45__cpo4swapE)
_ZN39_INTERNAL_51fbf0f1_4_k_cu_70a5176d_59824cuda3std6ranges3__45__cpo4swapE:
	.zero		1
.L_7:


//--------------------- .nv.constant0._ZN7cutlass13device_kernelINS_4gemm6kernel13GemmUniversalIN4cute5tupleIJiiiiEEENS1_10collective13CollectiveMmaINS1_37MainloopSm90TmaGmmaWarpSpecializedFP8ILi2ENS5_IJNS4_1CILi1EEESB_SB_EEENS1_35KernelTmaWarpSpecializedCooperativeEEENS5_IJNSA_ILi384EEENSA_ILi48EEENSA_ILi256EEEEEENS_12float_e4m3_tENS5_IJlSB_lEEESJ_SK_NS4_8TiledMMAINS4_8MMA_AtomIJNS4_4SM904GMMA30MMA_64x16x32_F32E4M3E4M3_SS_TNILNSO_7ScaleInE1ELSQ_1EEEEEENS4_6LayoutINS5_IJNSA_ILi2EEESB_SB_EEENS5_IJSB_NSA_ILi0EEESW_EEEEENS5_IJNS4_10UnderscoreESZ_SZ_EEEEENS4_13SM90_TMA_LOADENS4_14ComposedLayoutINS4_7SwizzleILi3ELi4ELi3EEENS4_18smem_ptr_flag_bitsILi8EEENST_INS5_IJNSA_ILi8EEENSA_ILi128EEEEEENS5_IJS19_SB_EEEEEEEvNS4_8identityES12_S1D_vS1E_EENS_8epilogue10collective6detail29Sm90TmaWarpSpecializedAdapterINS1H_15DefaultEpilogueISJ_SK_SK_NS1G_6thread17LinearCombinationISJ_Li1EffLNS1L_9ScaleType4KindE0ELNS_15FloatRoundStyleE2ESJ_EENS1_15EpilogueDefaultEEEEEvvEEEEvNT_6ParamsE --------------------------
	.section	.nv.constant0._ZN7cutlass13device_kernelINS_4gemm6kernel13GemmUniversalIN4cute5tupleIJiiiiEEENS1_10collective13CollectiveMmaINS1_37MainloopSm90TmaGmmaWarpSpecializedFP8ILi2ENS5_IJNS4_1CILi1EEESB_SB_EEENS1_35KernelTmaWarpSpecializedCooperativeEEENS5_IJNSA_ILi384EEENSA_ILi48EEENSA_ILi256EEEEEENS_12float_e4m3_tENS5_IJlSB_lEEESJ_SK_NS4_8TiledMMAINS4_8MMA_AtomIJNS4_4SM904GMMA30MMA_64x16x32_F32E4M3E4M3_SS_TNILNSO_7ScaleInE1ELSQ_1EEEEEENS4_6LayoutINS5_IJNSA_ILi2EEESB_SB_EEENS5_IJSB_NSA_ILi0EEESW_EEEEENS5_IJNS4_10UnderscoreESZ_SZ_EEEEENS4_13SM90_TMA_LOADENS4_14ComposedLayoutINS4_7SwizzleILi3ELi4ELi3EEENS4_18smem_ptr_flag_bitsILi8EEENST_INS5_IJNSA_ILi8EEENSA_ILi128EEEEEENS5_IJS19_SB_EEEEEEEvNS4_8identityES12_S1D_vS1E_EENS_8epilogue10collective6detail29Sm90TmaWarpSpecializedAdapterINS1H_15DefaultEpilogueISJ_SK_SK_NS1G_6thread17LinearCombinationISJ_Li1EffLNS1L_9ScaleType4KindE0ELNS_15FloatRoundStyleE2ESJ_EENS1_15EpilogueDefaultEEEEEvvEEEEvNT_6ParamsE,"a",@progbits
	.sectionflags	@""
	.align	4
.nv.constant0._ZN7cutlass13device_kernelINS_4gemm6kernel13GemmUniversalIN4cute5tupleIJiiiiEEENS1_10collective13CollectiveMmaINS1_37MainloopSm90TmaGmmaWarpSpecializedFP8ILi2ENS5_IJNS4_1CILi1EEESB_SB_EEENS1_35KernelTmaWarpSpecializedCooperativeEEENS5_IJNSA_ILi384EEENSA_ILi48EEENSA_ILi256EEEEEENS_12float_e4m3_tENS5_IJlSB_lEEESJ_SK_NS4_8TiledMMAINS4_8MMA_AtomIJNS4_4SM904GMMA30MMA_64x16x32_F32E4M3E4M3_SS_TNILNSO_7ScaleInE1ELSQ_1EEEEEENS4_6LayoutINS5_IJNSA_ILi2EEESB_SB_EEENS5_IJSB_NSA_ILi0EEESW_EEEEENS5_IJNS4_10UnderscoreESZ_SZ_EEEEENS4_13SM90_TMA_LOADENS4_14ComposedLayoutINS4_7SwizzleILi3ELi4ELi3EEENS4_18smem_ptr_flag_bitsILi8EEENST_INS5_IJNSA_ILi8EEENSA_ILi128EEEEEENS5_IJS19_SB_EEEEEEEvNS4_8identityES12_S1D_vS1E_EENS_8epilogue10collective6detail29Sm90TmaWarpSpecializedAdapterINS1H_15DefaultEpilogueISJ_SK_SK_NS1G_6thread17LinearCombinationISJ_Li1EffLNS1L_9ScaleType4KindE0ELNS_15FloatRoundStyleE2ESJ_EENS1_15EpilogueDefaultEEEEEvvEEEEvNT_6ParamsE:
	.zero		1664


//--------------------- SYMBOLS --------------------------

	.type		.nv.reservedSmem.offset0,@object
	.size		.nv.reservedSmem.offset0,0x4
